def gluon_tcgen05(
    a_ptr,
    b_ptr,
    c_ptr,
    M,
    N,
    K,
    stride_am,
    stride_bk,
    stride_cm,
    BLOCK_M: gl.constexpr,
    BLOCK_N: gl.constexpr,
    BLOCK_K: gl.constexpr,
    DTYPE: gl.constexpr,
    A_LAYOUT: gl.constexpr,
    B_LAYOUT: gl.constexpr,
    C_LAYOUT: gl.constexpr,
    B_SHAPE: gl.constexpr,
    TMEM_LAYOUT: gl.constexpr,
    TMEM_REG: gl.constexpr,
    TRANS_B: gl.constexpr,
    NUM_BUFFERS: gl.constexpr,
):
    a_desc = tma.make_tensor_descriptor(
        a_ptr, [M, K], [stride_am, 1], [BLOCK_M, BLOCK_K], A_LAYOUT
    )
    b_desc = tma.make_tensor_descriptor(
        b_ptr,
        [N, K] if TRANS_B else [K, N],
        [stride_bk, 1],
        B_SHAPE,
        B_LAYOUT,
    )
    c_desc = tma.make_tensor_descriptor(
        c_ptr, [M, N], [stride_cm, 1], [BLOCK_M, BLOCK_N], C_LAYOUT
    )

    a_bufs = gl.allocate_shared_memory(
        DTYPE, [NUM_BUFFERS, BLOCK_M, BLOCK_K], A_LAYOUT
    )
    b_bufs = gl.allocate_shared_memory(DTYPE, [NUM_BUFFERS] + B_SHAPE, B_LAYOUT)

    pid_m = gl.program_id(0)
    pid_n = gl.program_id(1)
    off_m = pid_m * BLOCK_M
    off_n = pid_n * BLOCK_N

    tma_bars = gl.allocate_shared_memory(
        gl.int64, [NUM_BUFFERS, 1], mbarrier.MBarrierLayout()
    )
    mma_bars = gl.allocate_shared_memory(
        gl.int64, [NUM_BUFFERS, 1], mbarrier.MBarrierLayout()
    )
    for i in gl.static_range(NUM_BUFFERS):
        mbarrier.init(tma_bars.index(i), count=1)
        mbarrier.init(mma_bars.index(i), count=1)

    acc_tmem = allocate_tensor_memory(gl.float32, [BLOCK_M, BLOCK_N], TMEM_LAYOUT)
    idx = 0
    phase = 0
    use_acc = False
    for k in range(0, K, BLOCK_K):
        a = a_bufs.index(idx)
        b = b_bufs.index(idx)
        tma_bar = tma_bars.index(idx)
        mma_bar = mma_bars.index(idx)
        mbarrier.expect(
            tma_bar, a_desc.block_type.nbytes + b_desc.block_type.nbytes
        )
        tma.async_copy_global_to_shared(a_desc, [off_m, k], tma_bar, a)
        tma.async_copy_global_to_shared(
            b_desc, [off_n, k] if TRANS_B else [k, off_n], tma_bar, b
        )
        mbarrier.wait(tma_bar, phase=phase)

        if TRANS_B:
            b = b.permute((1, 0))
        tcgen05_mma(a, b, acc_tmem, use_acc=use_acc)
        tcgen05_commit(mma_bar)
        mbarrier.wait(mma_bar, phase=phase)
        use_acc = True

        idx += 1
        if idx == NUM_BUFFERS:
            idx = 0
            phase ^= 1

    for i in gl.static_range(NUM_BUFFERS):
        mbarrier.invalidate(tma_bars.index(i))
        mbarrier.invalidate(mma_bars.index(i))

    acc = acc_tmem.load(TMEM_REG)
    c_smem = gl.allocate_shared_memory(DTYPE, [BLOCK_M, BLOCK_N], C_LAYOUT)
    c_smem.store(acc.to(DTYPE))
    fence_async_shared()
    tma.async_copy_shared_to_global(c_desc, [off_m, off_n], c_smem)
    tma.store_wait(pendings=0)

# config = {"BLOCK_K": 32, "BLOCK_M": 128, "BLOCK_N": 64, "arch": "sm_100", "dtype": "fp8e4m3", "num_buffers": 3, "num_warps": 4, "trans_b": 0}
# arch = sm_100


// ===== COMPILED SASS (sm_100a) =====

	.target	sm_100a

	.elftype	@"ET_EXEC"


//--------------------- .note.nv.tkinfo           --------------------------
	.section	.note.nv.tkinfo,"",@"SHT_NOTE"
	.sectionflags	@"SHF_NOTE_NV_TKINFO"
	.tkinfo
        /*0018*/ 	.word	0x00000081
        /*0030*/ 	.string	""
        /*0030*/ 	.string	"ptxas-blackwell"
        /*0030*/ 	.string	"Cuda compilation tools, release 12.9, V12.9.86"
        /*0030*/ 	.string	"Build cuda_12.9.r12.9/compiler.36037853_0"
        /*0030*/ 	.string	"-v  -suppress-debug-info  -lineinfo  -arch sm_100a "



//--------------------- .note.nv.cuver            --------------------------
	.section	.note.nv.cuver,"",@"SHT_NOTE"
	.sectionflags	@"SHF_NOTE_NV_CUVER"
        /*0018*/ 	.short	0x0001
        /*001a*/ 	.short	0x0064
        /*001c*/ 	.short	0x0001
        /*001e*/ 	.short	0x0000
        /*0020*/ 	.short	0x0001
        /*0022*/ 	.short	0x0000


//--------------------- .nv.info                  --------------------------
	.section	.nv.info,"",@"SHT_CUDA_INFO"
	.align	4


	//----- nvinfo : EIATTR_REGCOUNT
	.align		4
        /*0000*/ 	.byte	0x04, 0x2f
        /*0002*/ 	.short	(.L_4 - .L_3)
	.align		4
.L_3:
        /*0004*/ 	.word	index@(gluon_tcgen05)
        /*0008*/ 	.word	0x00000047


	//----- nvinfo : EIATTR_FRAME_SIZE
	.align		4
.L_4:
        /*000c*/ 	.byte	0x04, 0x11
        /*000e*/ 	.short	(.L_6 - .L_5)
	.align		4
.L_5:
        /*0010*/ 	.word	index@($__internal_2_$__cuda_sm10x_tcgen05_guardrail_trap_unallocated_columns_being_dealloced)
        /*0014*/ 	.word	0x00000000


	//----- nvinfo : EIATTR_FRAME_SIZE
	.align		4
.L_6:
        /*0018*/ 	.byte	0x04, 0x11
        /*001a*/ 	.short	(.L_8 - .L_7)
	.align		4
.L_7:
        /*001c*/ 	.word	index@($__internal_1_$__cuda_sm10x_tcgen05_guardrail_trap_phase_invalid_during_alloc)
        /*0020*/ 	.word	0x00000000


	//----- nvinfo : EIATTR_FRAME_SIZE
	.align		4
.L_8:
        /*0024*/ 	.byte	0x04, 0x11
        /*0026*/ 	.short	(.L_10 - .L_9)
	.align		4
.L_9:
        /*0028*/ 	.word	index@($__internal_0_$__cuda_sm10x_tcgen05_guardrail_trap_col_being_dealloced_not_returned_by_alloc)
        /*002c*/ 	.word	0x00000000


	//----- nvinfo : EIATTR_FRAME_SIZE
	.align		4
.L_10:
        /*0030*/ 	.byte	0x04, 0x11
        /*0032*/ 	.short	(.L_12 - .L_11)
	.align		4
.L_11:
        /*0034*/ 	.word	index@(gluon_tcgen05)
        /*0038*/ 	.word	0x00000000


	//----- nvinfo : EIATTR_MIN_STACK_SIZE
	.align		4
.L_12:
        /*003c*/ 	.byte	0x04, 0x12
        /*003e*/ 	.short	(.L_14 - .L_13)
	.align		4
.L_13:
        /*0040*/ 	.word	index@(gluon_tcgen05)
        /*0044*/ 	.word	0x00000000
.L_14:


//--------------------- .nv.info.gluon_tcgen05    --------------------------
	.section	.nv.info.gluon_tcgen05,"",@"SHT_CUDA_INFO"
	.sectionflags	@""
	.align	4


	//----- nvinfo : EIATTR_CUDA_API_VERSION
	.align		4
        /*0000*/ 	.byte	0x04, 0x37
        /*0002*/ 	.short	(.L_16 - .L_15)
.L_15:
        /*0004*/ 	.word	0x00000081


	//----- nvinfo : EIATTR_KPARAM_INFO
	.align		4
.L_16:
        /*0008*/ 	.byte	0x04, 0x17
        /*000a*/ 	.short	(.L_18 - .L_17)
.L_17:
        /*000c*/ 	.word	0x00000000
        /*0010*/ 	.short	0x000a
        /*0012*/ 	.short	0x0048
        /*0014*/ 	.byte	0x00, 0xf4, 0x21, 0x00


	//----- nvinfo : EIATTR_KPARAM_INFO
	.align		4
.L_18:
        /*0018*/ 	.byte	0x04, 0x17
        /*001a*/ 	.short	(.L_20 - .L_19)
.L_19:
        /*001c*/ 	.word	0x00000000
        /*0020*/ 	.short	0x0009
        /*0022*/ 	.short	0x0040
        /*0024*/ 	.byte	0x00, 0xf4, 0x21, 0x00


	//----- nvinfo : EIATTR_KPARAM_INFO
	.align		4
.L_20:
        /*0028*/ 	.byte	0x04, 0x17
        /*002a*/ 	.short	(.L_22 - .L_21)
.L_21:
        /*002c*/ 	.word	0x00000000
        /*0030*/ 	.short	0x0008
        /*0032*/ 	.short	0x0038
        /*0034*/ 	.byte	0x00, 0xf0, 0x21, 0x00


	//----- nvinfo : EIATTR_KPARAM_INFO
	.align		4
.L_22:
        /*0038*/ 	.byte	0x04, 0x17
        /*003a*/ 	.short	(.L_24 - .L_23)
.L_23:
        /*003c*/ 	.word	0x00000000
        /*0040*/ 	.short	0x0007
        /*0042*/ 	.short	0x0030
        /*0044*/ 	.byte	0x00, 0xf0, 0x21, 0x00


	//----- nvinfo : EIATTR_KPARAM_INFO
	.align		4
.L_24:
        /*0048*/ 	.byte	0x04, 0x17
        /*004a*/ 	.short	(.L_26 - .L_25)
.L_25:
        /*004c*/ 	.word	0x00000000
        /*0050*/ 	.short	0x0006
        /*0052*/ 	.short	0x0028
        /*0054*/ 	.byte	0x00, 0xf0, 0x21, 0x00


	//----- nvinfo : EIATTR_KPARAM_INFO
	.align		4
.L_26:
        /*0058*/ 	.byte	0x04, 0x17
        /*005a*/ 	.short	(.L_28 - .L_27)
.L_27:
        /*005c*/ 	.word	0x00000000
        /*0060*/ 	.short	0x0005
        /*0062*/ 	.short	0x0020
        /*0064*/ 	.byte	0x00, 0xf0, 0x11, 0x00


	//----- nvinfo : EIATTR_KPARAM_INFO
	.align		4
.L_28:
        /*0068*/ 	.byte	0x04, 0x17
        /*006a*/ 	.short	(.L_30 - .L_29)
.L_29:
        /*006c*/ 	.word	0x00000000
        /*0070*/ 	.short	0x0004
        /*0072*/ 	.short	0x001c
        /*0074*/ 	.byte	0x00, 0xf0, 0x11, 0x00


	//----- nvinfo : EIATTR_KPARAM_INFO
	.align		4
.L_30:
        /*0078*/ 	.byte	0x04, 0x17
        /*007a*/ 	.short	(.L_32 - .L_31)
.L_31:
        /*007c*/ 	.word	0x00000000
        /*0080*/ 	.short	0x0003
        /*0082*/ 	.short	0x0018
        /*0084*/ 	.byte	0x00, 0xf0, 0x11, 0x00


	//----- nvinfo : EIATTR_KPARAM_INFO
	.align		4
.L_32:
        /*0088*/ 	.byte	0x04, 0x17
        /*008a*/ 	.short	(.L_34 - .L_33)
.L_33:
        /*008c*/ 	.word	0x00000000
        /*0090*/ 	.short	0x0002
        /*0092*/ 	.short	0x0010
        /*0094*/ 	.byte	0x00, 0xf4, 0x21, 0x00


	//----- nvinfo : EIATTR_KPARAM_INFO
	.align		4
.L_34:
        /*0098*/ 	.byte	0x04, 0x17
        /*009a*/ 	.short	(.L_36 - .L_35)
.L_35:
        /*009c*/ 	.word	0x00000000
        /*00a0*/ 	.short	0x0001
        /*00a2*/ 	.short	0x0008
        /*00a4*/ 	.byte	0x00, 0xf4, 0x21, 0x00


	//----- nvinfo : EIATTR_KPARAM_INFO
	.align		4
.L_36:
        /*00a8*/ 	.byte	0x04, 0x17
        /*00aa*/ 	.short	(.L_38 - .L_37)
.L_37:
        /*00ac*/ 	.word	0x00000000
        /*00b0*/ 	.short	0x0000
        /*00b2*/ 	.short	0x0000
        /*00b4*/ 	.byte	0x00, 0xf4, 0x21, 0x00


	//----- nvinfo : EIATTR_AT_ENTRY_FRAGMENTS
	.align		4
.L_38:
        /*00b8*/ 	.byte	0x04, 0x4f
        /*00ba*/ 	.short	(.L_40 - .L_39)


	//   ....[0]....
.L_39:
        /*00bc*/ 	.word	0x00000004


	//----- nvinfo : EIATTR_RESERVED_SMEM_USED
	.align		4
.L_40:
        /*00c0*/ 	.byte	0x01, 0x41
	.zero		2


	//----- nvinfo : EIATTR_SPARSE_MMA_MASK
	.align		4
        /*00c4*/ 	.byte	0x03, 0x50
        /*00c6*/ 	.short	0x0000


	//----- nvinfo : EIATTR_TCGEN05_1CTA_USED
	.align		4
        /*00c8*/ 	.byte	0x01, 0x51
	.zero		2


	//----- nvinfo : EIATTR_MAXREG_COUNT
	.align		4
        /*00cc*/ 	.byte	0x03, 0x1b
        /*00ce*/ 	.short	0x00ff


	//----- nvinfo : EIATTR_NUM_BARRIERS
	.align		4
        /*00d0*/ 	.byte	0x02, 0x4c
        /*00d2*/ 	.byte	0x01
	.zero		1


	//----- nvinfo : EIATTR_INT_WARP_WIDE_INSTR_OFFSETS
	.align		4
        /*00d4*/ 	.byte	0x04, 0x31
        /*00d6*/ 	.short	(.L_42 - .L_41)


	//   ....[0]....
.L_41:
        /*00d8*/ 	.word	0x00001620


	//   ....[1]....
        /*00dc*/ 	.word	0x00001640


	//   ....[2]....
        /*00e0*/ 	.word	0x000016c0


	//   ....[3]....
        /*00e4*/ 	.word	0x00001990


	//   ....[4]....
        /*00e8*/ 	.word	0x000019a0


	//   ....[5]....
        /*00ec*/ 	.word	0x000019b0


	//   ....[6]....
        /*00f0*/ 	.word	0x000019c0


	//   ....[7]....
        /*00f4*/ 	.word	0x00001bb0


	//   ....[8]....
        /*00f8*/ 	.word	0x00001bc0


	//   ....[9]....
        /*00fc*/ 	.word	0x00001d40


	//   ....[10]....
        /*0100*/ 	.word	0x00001d90


	//   ....[11]....
        /*0104*/ 	.word	0x00001da0


	//   ....[12]....
        /*0108*/ 	.word	0x00001dd0


	//   ....[13]....
        /*010c*/ 	.word	0x00001f50


	//   ....[14]....
        /*0110*/ 	.word	0x00001f60


	//   ....[15]....
        /*0114*/ 	.word	0x00002250


	//   ....[16]....
        /*0118*/ 	.word	0x00002260


	//   ....[17]....
        /*011c*/ 	.word	0x000026d0


	//   ....[18]....
        /*0120*/ 	.word	0x00002720


	//----- nvinfo : EIATTR_COOP_GROUP_MASK_REGIDS
	.align		4
.L_42:
        /*0124*/ 	.byte	0x04, 0x29
        /*0126*/ 	.short	(.L_44 - .L_43)


	//   ....[0]....
.L_43:
        /*0128*/ 	.word	0xffffffff


	//   ....[1]....
        /*012c*/ 	.word	0xffffffff


	//   ....[2]....
        /*0130*/ 	.word	0xffffffff


	//   ....[3]....
        /*0134*/ 	.word	0xffffffff


	//   ....[4]....
        /*0138*/ 	.word	0xffffffff


	//   ....[5]....
        /*013c*/ 	.word	0xffffffff


	//   ....[6]....
        /*0140*/ 	.word	0xffffffff


	//   ....[7]....
        /*0144*/ 	.word	0xffffffff


	//   ....[8]....
        /*0148*/ 	.word	0xffffffff


	//   ....[9]....
        /*014c*/ 	.word	0xffffffff


	//----- nvinfo : EIATTR_COOP_GROUP_INSTR_OFFSETS
	.align		4
.L_44:
        /*0150*/ 	.byte	0x04, 0x28
        /*0152*/ 	.short	(.L_46 - .L_45)


	//   ....[0]....
.L_45:
        /*0154*/ 	.word	0x00000050


	//   ....[1]....
        /*0158*/ 	.word	0x00000310


	//   ....[2]....
        /*015c*/ 	.word	0x000004f0


	//   ....[3]....
        /*0160*/ 	.word	0x000009a0


	//   ....[4]....
        /*0164*/ 	.word	0x00000ae0


	//   ....[5]....
        /*0168*/ 	.word	0x00000f50


	//   ....[6]....
        /*016c*/ 	.word	0x00001090


	//   ....[7]....
        /*0170*/ 	.word	0x000014e0


	//   ....[8]....
        /*0174*/ 	.word	0x00002560


	//   ....[9]....
        /*0178*/ 	.word	0x000027d0


	//----- nvinfo : EIATTR_VRC_CTA_INIT_COUNT
	.align		4
.L_46:
        /*017c*/ 	.byte	0x02, 0x4a
        /*017e*/ 	.byte	0x80
	.zero		1


	//----- nvinfo : EIATTR_MBARRIER_INSTR_OFFSETS
	.align		4
        /*0180*/ 	.byte	0x04, 0x39
        /*0182*/ 	.short	(.L_48 - .L_47)


	//   ....[0]....
.L_47:
        /*0184*/ 	.word	0x000016e0
        /*0188*/ 	.word	0x000000ff
        /*018c*/ 	.word	0x00004800
        /*0190*/ 	.short	0x0100
        /*0192*/ 	.byte	0x08
	.zero		1


	//   ....[1]....
        /*0194*/ 	.word	0x000016f0
        /*0198*/ 	.word	0x000000ff
        /*019c*/ 	.word	0x00004820
        /*01a0*/ 	.short	0x0100
        /*01a2*/ 	.byte	0x08
	.zero		1


	//   ....[2]....
        /*01a4*/ 	.word	0x000017a0
        /*01a8*/ 	.word	0x000000ff
        /*01ac*/ 	.word	0x00004808
        /*01b0*/ 	.short	0x0100
        /*01b2*/ 	.byte	0x08
	.zero		1


	//   ....[3]....
        /*01b4*/ 	.word	0x000017b0
        /*01b8*/ 	.word	0x000000ff
        /*01bc*/ 	.word	0x00004828
        /*01c0*/ 	.short	0x0100
        /*01c2*/ 	.byte	0x08
	.zero		1


	//   ....[4]....
        /*01c4*/ 	.word	0x000018c0
        /*01c8*/ 	.word	0x000000ff
        /*01cc*/ 	.word	0x00004810
        /*01d0*/ 	.short	0x0100
        /*01d2*/ 	.byte	0x08
	.zero		1


	//   ....[5]....
        /*01d4*/ 	.word	0x000018d0
        /*01d8*/ 	.word	0x000000ff
        /*01dc*/ 	.word	0x00004830
        /*01e0*/ 	.short	0x0100
        /*01e2*/ 	.byte	0x08
	.zero		1


	//   ....[6]....
        /*01e4*/ 	.word	0x00001aa0
        /*01e8*/ 	.word	0x000000ff
        /*01ec*/ 	.word	0x00004800
        /*01f0*/ 	.short	0x010a
        /*01f2*/ 	.byte	0x08
	.zero		1


	//   ....[7]....
        /*01f4*/ 	.word	0x00001c10
        /*01f8*/ 	.word	0x000000ff
        /*01fc*/ 	.word	0x00004820
        /*0200*/ 	.short	0x010a
        /*0202*/ 	.byte	0x08
	.zero		1


	//   ....[8]....
        /*0204*/ 	.word	0x00001e40
        /*0208*/ 	.word	0x000000ff
        /*020c*/ 	.word	0x00004800
        /*0210*/ 	.short	0x010a
        /*0212*/ 	.byte	0x09
	.zero		1


	//   ....[9]....
        /*0214*/ 	.word	0x00001fa0
        /*0218*/ 	.word	0x000000ff
        /*021c*/ 	.word	0x00004820
        /*0220*/ 	.short	0x010a
        /*0222*/ 	.byte	0x09
	.zero		1


	//   ....[10]....
        /*0224*/ 	.word	0x00002070
        /*0228*/ 	.word	0x000000ff
        /*022c*/ 	.word	0x00004800
        /*0230*/ 	.short	0x0108
        /*0232*/ 	.byte	0x08
	.zero		1


	//   ....[11]....
        /*0234*/ 	.word	0x00002080
        /*0238*/ 	.word	0x000000ff
        /*023c*/ 	.word	0x00004820
        /*0240*/ 	.short	0x0108
        /*0242*/ 	.byte	0x08
	.zero		1


	//   ....[12]....
        /*0244*/ 	.word	0x000020d0
        /*0248*/ 	.word	0x000000ff
        /*024c*/ 	.word	0x00004808
        /*0250*/ 	.short	0x0108
        /*0252*/ 	.byte	0x08
	.zero		1


	//   ....[13]....
        /*0254*/ 	.word	0x000020e0
        /*0258*/ 	.word	0x000000ff
        /*025c*/ 	.word	0x00004828
        /*0260*/ 	.short	0x0108
        /*0262*/ 	.byte	0x08
	.zero		1


	//   ....[14]....
        /*0264*/ 	.word	0x00002130
        /*0268*/ 	.word	0x000000ff
        /*026c*/ 	.word	0x00004810
        /*0270*/ 	.short	0x0108
        /*0272*/ 	.byte	0x08
	.zero		1


	//   ....[15]....
        /*0274*/ 	.word	0x00002140
        /*0278*/ 	.word	0x000000ff
        /*027c*/ 	.word	0x00004830
        /*0280*/ 	.short	0x0108
        /*0282*/ 	.byte	0x08
	.zero		1


	//   ....[16]....
        /*0284*/ 	.word	0x000027f0
        /*0288*/ 	.word	0x000000ff
        /*028c*/ 	.word	0x00004800
        /*0290*/ 	.short	0x010a
        /*0292*/ 	.byte	0x08
	.zero		1


	//   ....[17]....
        /*0294*/ 	.word	0x00002820
        /*0298*/ 	.word	0x000000ff
        /*029c*/ 	.word	0x00004820
        /*02a0*/ 	.short	0x010a
        /*02a2*/ 	.byte	0x08
	.zero		1


	//   ....[18]....
        /*02a4*/ 	.word	0x00002850
        /*02a8*/ 	.word	0x000000ff
        /*02ac*/ 	.word	0x00004800
        /*02b0*/ 	.short	0x010a
        /*02b2*/ 	.byte	0x09
	.zero		1


	//   ....[19]....
        /*02b4*/ 	.word	0x00002880
        /*02b8*/ 	.word	0x000000ff
        /*02bc*/ 	.word	0x00004820
        /*02c0*/ 	.short	0x010a
        /*02c2*/ 	.byte	0x09
	.zero		1


	//----- nvinfo : EIATTR_NUM_MBARRIERS
	.align		4
.L_48:
        /*02c4*/ 	.byte	0x03, 0x38
        /*02c6*/ 	.short	0x0006


	//----- nvinfo : EIATTR_EXIT_INSTR_OFFSETS
	.align		4
        /*02c8*/ 	.byte	0x04, 0x1c
        /*02ca*/ 	.short	(.L_50 - .L_49)


	//   ....[0]....
.L_49:
        /*02cc*/ 	.word	0x000027e0


	//----- nvinfo : EIATTR_REQNTID
	.align		4
.L_50:
        /*02d0*/ 	.byte	0x04, 0x10
        /*02d2*/ 	.short	(.L_52 - .L_51)
.L_51:
        /*02d4*/ 	.word	0x00000080
        /*02d8*/ 	.word	0x00000001
        /*02dc*/ 	.word	0x00000001


	//----- nvinfo : EIATTR_CRS_STACK_SIZE
	.align		4
.L_52:
        /*02e0*/ 	.byte	0x04, 0x1e
        /*02e2*/ 	.short	(.L_54 - .L_53)
.L_53:
        /*02e4*/ 	.word	0x00000000


	//----- nvinfo : EIATTR_CBANK_PARAM_SIZE
	.align		4
.L_54:
        /*02e8*/ 	.byte	0x03, 0x19
        /*02ea*/ 	.short	0x0050


	//----- nvinfo : EIATTR_PARAM_CBANK
	.align		4
        /*02ec*/ 	.byte	0x04, 0x0a
        /*02ee*/ 	.short	(.L_56 - .L_55)
	.align		4
.L_55:
        /*02f0*/ 	.word	index@(.nv.constant0.gluon_tcgen05)
        /*02f4*/ 	.short	0x0380
        /*02f6*/ 	.short	0x0050


	//----- nvinfo : EIATTR_SW_WAR
	.align		4
.L_56:
        /*02f8*/ 	.byte	0x04, 0x36
        /*02fa*/ 	.short	(.L_58 - .L_57)
.L_57:
        /*02fc*/ 	.word	0x00000008
.L_58:


//--------------------- .nv.compat                --------------------------
	.section	.nv.compat,"",@"SHT_CUDA_COMPAT_INFO"
	.align	4
        /*0000*/ 	.byte	0x02, 0x02, 0x02, 0x00, 0x02, 0x05, 0x05, 0x00, 0x02, 0x03, 0x03, 0x00, 0x02, 0x06, 0x01, 0x00


//--------------------- .nv.callgraph             --------------------------
	.section	.nv.callgraph,"",@"SHT_CUDA_CALLGRAPH"
	.align	4
	.sectionentsize	8
	.align		4
        /*0000*/ 	.word	0x00000000
	.align		4
        /*0004*/ 	.word	0xffffffff
	.align		4
        /*0008*/ 	.word	0x00000000
	.align		4
        /*000c*/ 	.word	0xfffffffe
	.align		4
        /*0010*/ 	.word	0x00000000
	.align		4
        /*0014*/ 	.word	0xfffffffd
	.align		4
        /*0018*/ 	.word	0x00000000
	.align		4
        /*001c*/ 	.word	0xfffffffc


//--------------------- .text.gluon_tcgen05       --------------------------
	.section	.text.gluon_tcgen05,"ax",@progbits
	.align	128
        .global         gluon_tcgen05
        .type           gluon_tcgen05,@function
        .size           gluon_tcgen05,(.L_x_81 - gluon_tcgen05)
        .other          gluon_tcgen05,@"STO_CUDA_ENTRY STV_DEFAULT"
gluon_tcgen05:
.text.gluon_tcgen05:
[----:B------:R-:W1:Y:S01]  /*0000*/  LDC R1, c[0x0][0x37c] ;  /* 0x0000df00ff017b82 */ /* 0x000e620000000800 */
[----:B------:R-:W2:Y:S02]  /*0010*/  S2R R0, SR_TID.X ;  /* 0x0000000000007919 */ /* 0x000ea40000002100 */
[----:B--2---:R-:W-:-:S13]  /*0020*/  ISETP.GE.U32.AND P2, PT, R0, 0x20, PT ;  /* 0x000000200000780c */ /* 0x004fda0003f46070 */
[----:B------:R-:W-:Y:S05]  /*0030*/  @P2 BRA `(.L_x_0) ;  /* 0x0000000000b82947 */ /* 0x000fea0003800000 */
[----:B------:R-:W2:Y:S01]  /*0040*/  S2UR UR6, SR_CgaCtaId ;  /* 0x00000000000679c3 */ /* 0x000ea20000008800 */
[----:B------:R-:W-:Y:S01]  /*0050*/  NOP ;  /* 0x0000000000007918 */ /* 0x000fe20000000000 */
[----:B------:R-:W-:Y:S02]  /*0060*/  UMOV UR4, 0x40 ;  /* 0x0000004000047882 */ /* 0x000fe40000000000 */
[----:B--2---:R-:W-:-:S09]  /*0070*/  ULEA UR4, UR6, UR4, 0x18 ;  /* 0x0000000406047291 */ /* 0x004fd2000f8ec0ff */
[----:B------:R-:W2:Y:S01]  /*0080*/  LDS.U8 R2, [UR4] ;  /* 0x00000004ff027984 */ /* 0x000ea20008000000 */
[----:B------:R-:W-:Y:S02]  /*0090*/  UMOV UR4, 0x400 ;  /* 0x0000040000047882 */ /* 0x000fe40000000000 */
[----:B------:R-:W-:Y:S01]  /*00a0*/  ULEA UR4, UR6, UR4, 0x18 ;  /* 0x0000000406047291 */ /* 0x000fe2000f8ec0ff */
[----:B--2---:R-:W-:-:S13]  /*00b0*/  ISETP.NE.AND P0, PT, R2, RZ, PT ;  /* 0x000000ff0200720c */ /* 0x004fda0003f05270 */
[----:B------:R-:W-:Y:S05]  /*00c0*/  @P0 BRA `(.L_x_1) ;  /* 0x00000000007c0947 */ /* 0x000fea0003800000 */
[----:B------:R-:W-:-:S13]  /*00d0*/  ELECT P0, URZ, PT ;  /* 0x0000000000ff782f */ /* 0x000fda0003800000 */
[----:B------:R-:W-:Y:S05]  /*00e0*/  @!P0 BRA `(.L_x_2) ;  /* 0x0000000000848947 */ /* 0x000fea0003800000 */
[----:B------:R-:W-:Y:S01]  /*00f0*/  UMOV UR5, 0x2 ;  /* 0x0000000200057882 */ /* 0x000fe20000000000 */
[----:B------:R-:W-:Y:S02]  /*0100*/  IMAD.MOV.U32 R5, RZ, RZ, 0x1 ;  /* 0x00000001ff057424 */ /* 0x000fe400078e00ff */
[----:B------:R-:W-:Y:S02]  /*0110*/  IMAD.MOV.U32 R3, RZ, RZ, 0x3 ;  /* 0x00000003ff037424 */ /* 0x000fe400078e00ff */
[----:B------:R-:W-:Y:S04]  /*0120*/  DEPBAR.LE SB2, 0x36 ;  /* 0x0000ad800000791a */ /* 0x000fe80000000000 */
[----:B------:R-:W2:Y:S02]  /*0130*/  UTCATOMSWS.FIND_AND_SET.ALIGN UP0, UR5, UR5 ;  /* 0x00000005000575e3 */ /* 0x000ea40008000800 */
[----:B--2---:R-:W-:-:S04]  /*0140*/  PLOP3.LUT P0, PT, PT, PT, UP0, 0x80, 0x8 ;  /* 0x000000000008781c */ /* 0x004fc80003f0f008 */
[----:B------:R-:W-:-:S04]  /*0150*/  SEL R2, RZ, 0xffffffff, !P0 ;  /* 0xffffffffff027807 */ /* 0x000fc80004000000 */
[----:B------:R-:W-:Y:S01]  /*0160*/  ISETP.NE.AND P0, PT, R2, RZ, PT ;  /* 0x000000ff0200720c */ /* 0x000fe20003f05270 */
[----:B------:R-:W-:-:S12]  /*0170*/  IMAD.U32 R2, RZ, RZ, UR5 ;  /* 0x00000005ff027e24 */ /* 0x000fd8000f8e00ff */
[----:B------:R-:W-:Y:S05]  /*0180*/  @P0 BRA `(.L_x_3) ;  /* 0x0000000000240947 */ /* 0x000fea0003800000 */
.L_x_4:
[----:B------:R-:W-:Y:S05]  /*0190*/  NANOSLEEP 0x64 ;  /* 0x000000640000795d */ /* 0x000fea0003800000 */
[----:B------:R-:W-:-:S05]  /*01a0*/  UMOV UR5, 0x2 ;  /* 0x0000000200057882 */ /* 0x000fca0000000000 */
[----:B------:R-:W-:Y:S04]  /*01b0*/  DEPBAR.LE SB2, 0x36 ;  /* 0x0000ad800000791a */ /* 0x000fe80000000000 */
[----:B------:R-:W2:Y:S02]  /*01c0*/  UTCATOMSWS.FIND_AND_SET.ALIGN UP0, UR5, UR5 ;  /* 0x00000005000575e3 */ /* 0x000ea40008000800 */
[----:B--2---:R-:W-:-:S04]  /*01d0*/  PLOP3.LUT P0, PT, PT, PT, UP0, 0x80, 0x8 ;  /* 0x000000000008781c */ /* 0x004fc80003f0f008 */
[----:B------:R-:W-:-:S04]  /*01e0*/  SEL R2, RZ, 0xffffffff, !P0 ;  /* 0xffffffffff027807 */ /* 0x000fc80004000000 */
[----:B------:R-:W-:Y:S01]  /*01f0*/  ISETP.NE.AND P0, PT, R2, RZ, PT ;  /* 0x000000ff0200720c */ /* 0x000fe20003f05270 */
[----:B------:R-:W-:-:S12]  /*0200*/  IMAD.U32 R2, RZ, RZ, UR5 ;  /* 0x00000005ff027e24 */ /* 0x000fd8000f8e00ff */
[----:B------:R-:W-:Y:S05]  /*0210*/  @!P0 BRA `(.L_x_4) ;  /* 0xfffffffc00dc8947 */ /* 0x000fea000383ffff */
.L_x_3:
[C---:B------:R-:W-:Y:S01]  /*0220*/  VIADD R4, R2.reuse, 0x10 ;  /* 0x0000001002047836 */ /* 0x040fe20000000000 */
[----:B------:R-:W-:Y:S01]  /*0230*/  UMOV UR5, 0x50 ;  /* 0x0000005000057882 */ /* 0x000fe20000000000 */
[----:B------:R-:W-:Y:S01]  /*0240*/  SHF.L.U32 R3, R3, R2, RZ ;  /* 0x0000000203037219 */ /* 0x000fe200000006ff */
[----:B------:R-:W-:Y:S01]  /*0250*/  ULEA UR5, UR6, UR5, 0x18 ;  /* 0x0000000506057291 */ /* 0x000fe2000f8ec0ff */
[----:B------:R-:W-:Y:S01]  /*0260*/  IMAD.SHL.U32 R2, R2, 0x20, RZ ;  /* 0x0000002002027824 */ /* 0x000fe200078e00ff */
[----:B------:R-:W-:-:S04]  /*0270*/  SHF.L.U32 R4, R5, R4, RZ ;  /* 0x0000000405047219 */ /* 0x000fc800000006ff */
[----:B------:R-:W-:-:S05]  /*0280*/  LOP3.LUT R3, R4, R3, RZ, 0xfc, !PT ;  /* 0x0000000304037212 */ /* 0x000fca00078efcff */
[----:B------:R2:W-:Y:S04]  /*0290*/  ATOMS.OR RZ, [UR5], R3 ;  /* 0x00000003ffff798c */ /* 0x0005e8000b000005 */
[----:B------:R2:W-:Y:S01]  /*02a0*/  STS [UR4], R2 ;  /* 0x00000002ff007988 */ /* 0x0005e20008000804 */
[----:B------:R-:W-:Y:S05]  /*02b0*/  BRA `(.L_x_2) ;  /* 0x0000000000107947 */ /* 0x000fea0003800000 */
.L_x_1:
[----:B------:R-:W-:Y:S01]  /*02c0*/  IMAD.MOV.U32 R3, RZ, RZ, -0x1 ;  /* 0xffffffffff037424 */ /* 0x000fe200078e00ff */
[----:B------:R-:W-:-:S04]  /*02d0*/  MOV R2, 0x300 ;  /* 0x0000030000027802 */ /* 0x000fc80000000f00 */
[----:B------:R2:W-:Y:S03]  /*02e0*/  STS [UR4], R3 ;  /* 0x00000003ff007988 */ /* 0x0005e60008000804 */
[----:B-12---:R-:W-:Y:S05]  /*02f0*/  CALL.REL.NOINC `($__internal_1_$__cuda_sm10x_tcgen05_guardrail_trap_phase_invalid_during_alloc) ;  /* 0x0000002400787944 */ /* 0x006fea0003c00000 */
.L_x_2:
[----:B------:R-:W-:Y:S05]  /*0300*/  WARPSYNC.ALL ;  /* 0x0000000000007948 */ /* 0x000fea0003800000 */
[----:B------:R-:W-:Y:S01]  /*0310*/  NOP ;  /* 0x0000000000007918 */ /* 0x000fe20000000000 */
.L_x_0:
[----:B------:R-:W3:Y:S08]  /*0320*/  S2UR UR4, SR_CgaCtaId ;  /* 0x00000000000479c3 */ /* 0x000ef00000008800 */
[----:B------:R-:W-:Y:S01]  /*0330*/  BAR.SYNC.DEFER_BLOCKING 0x0 ;  /* 0x0000000000007b1d */ /* 0x000fe20000010000 */
[----:B------:R-:W-:-:S05]  /*0340*/  LOP3.LUT R68, R0, 0x7f, RZ, 0xc0, !PT ;  /* 0x0000007f00447812 */ /* 0x000fca00078ec0ff */
[----:B------:R-:W-:Y:S02]  /*0350*/  UMOV UR8, 0x400 ;  /* 0x0000040000087882 */ /* 0x000fe40000000000 */
[----:B------:R-:W4:Y:S08]  /*0360*/  LDC R10, c[0x0][0x3a0] ;  /* 0x0000e800ff0a7b82 */ /* 0x000f300000000800 */
[----:B------:R-:W5:Y:S01]  /*0370*/  S2UR UR9, SR_CTAID.Y ;  /* 0x00000000000979c3 */ /* 0x000f620000002600 */
[----:B---3--:R-:W-:-:S09]  /*0380*/  ULEA UR8, UR4, UR8, 0x18 ;  /* 0x0000000804087291 */ /* 0x008fd2000f8ec0ff */
[----:B--2---:R-:W2:Y:S01]  /*0390*/  LDS R3, [UR8] ;  /* 0x00000008ff037984 */ /* 0x004ea20008000800 */
[----:B------:R-:W-:Y:S06]  /*03a0*/  BAR.SYNC.DEFER_BLOCKING 0x0 ;  /* 0x0000000000007b1d */ /* 0x000fec0000010000 */
[----:B------:R-:W-:Y:S05]  /*03b0*/  @P2 BRA `(.L_x_5) ;  /* 0x0000000000182947 */ /* 0x000fea0003800000 */
[----:B------:R-:W-:Y:S01]  /*03c0*/  ELECT P0, URZ, PT ;  /* 0x0000000000ff782f */ /* 0x000fe20003800000 */
[----:B------:R-:W-:Y:S01]  /*03d0*/  IMAD.MOV.U32 R2, RZ, RZ, 0x1 ;  /* 0x00000001ff027424 */ /* 0x000fe200078e00ff */
[----:B------:R-:W-:Y:S01]  /*03e0*/  UMOV UR5, 0x40 ;  /* 0x0000004000057882 */ /* 0x000fe20000000000 */
[----:B------:R-:W-:Y:S01]  /*03f0*/  UVIRTCOUNT.DEALLOC.SMPOOL 0x80 ;  /* 0x000000800000784c */ /* 0x000fe20000000000 */
[----:B------:R-:W-:-:S09]  /*0400*/  ULEA UR5, UR4, UR5, 0x18 ;  /* 0x0000000504057291 */ /* 0x000fd2000f8ec0ff */
[----:B------:R3:W-:Y:S03]  /*0410*/  @P0 STS.U8 [UR5], R2 ;  /* 0x00000002ff000988 */ /* 0x0007e60008000005 */
.L_x_5:
[----:B------:R-:W3:Y:S01]  /*0420*/  S2UR UR4, SR_CTAID.Z ;  /* 0x00000000000479c3 */ /* 0x000ee20000002700 */
[----:B------:R-:W5:Y:S01]  /*0430*/  LDCU UR5, c[0x0][0x370] ;  /* 0x00006e00ff0577ac */ /* 0x000f620008000800 */
[----:B------:R-:W-:Y:S01]  /*0440*/  ISETP.GE.U32.AND P0, PT, R68, 0x20, PT ;  /* 0x000000204400780c */ /* 0x000fe20003f06070 */
[----:B----4-:R-:W-:Y:S01]  /*0450*/  VIADD R5, R10, 0xffffffff ;  /* 0xffffffff0a057836 */ /* 0x010fe20000000000 */
[C---:B------:R-:W-:Y:S01]  /*0460*/  ISETP.NE.U32.AND P3, PT, R68.reuse, RZ, PT ;  /* 0x000000ff4400720c */ /* 0x040fe20003f65070 */
[----:B------:R-:W3:Y:S01]  /*0470*/  LDCU UR6, c[0x0][0x374] ;  /* 0x00006e80ff0677ac */ /* 0x000ee20008000800 */
[----:B------:R-:W-:Y:S01]  /*0480*/  LEA R4, R68, UR8, 0x2 ;  /* 0x0000000844047c11 */ /* 0x000fe2000f8e10ff */
[----:B------:R-:W-:Y:S01]  /*0490*/  BSSY.RECONVERGENT B0, `(.L_x_6) ;  /* 0x0000015000007945 */ /* 0x000fe20003800200 */
[----:B------:R-:W5:Y:S01]  /*04a0*/  S2UR UR7, SR_CTAID.X ;  /* 0x00000000000779c3 */ /* 0x000f620000002500 */
[----:B------:R-:W4:Y:S01]  /*04b0*/  LDCU.64 UR20, c[0x0][0x3c0] ;  /* 0x00007800ff1477ac */ /* 0x000f220008000a00 */
[----:B--2---:R-:W-:-:S05]  /*04c0*/  R2UR UR23, R3 ;  /* 0x00000000031772ca */ /* 0x004fca00000e0000 */
[----:B------:R2:W-:Y:S01]  /*04d0*/  @!P0 STS [R4], RZ ;  /* 0x000000ff04008388 */ /* 0x0005e20000000800 */
[----:B------:R-:W1:Y:S01]  /*04e0*/  LDC R6, c[0x0][0x398] ;  /* 0x0000e600ff067b82 */ /* 0x000e620000000800 */
[----:B------:R-:W-:Y:S02]  /*04f0*/  NOP ;  /* 0x0000000000007918 */ /* 0x000fe40000000000 */
[----:B------:R2:W-:Y:S01]  /*0500*/  @!P3 STS [UR8+0x20], R5 ;  /* 0x00002005ff00b988 */ /* 0x0005e20008000808 */
[----:B---3-5:R-:W-:-:S04]  /*0510*/  UIMAD UR4, UR4, UR6, UR9 ;  /* 0x00000006040472a4 */ /* 0x028fc8000f8e0209 */
[----:B------:R-:W-:-:S04]  /*0520*/  UIMAD UR4, UR4, UR5, UR7 ;  /* 0x00000005040472a4 */ /* 0x000fc8000f8e0207 */
[----:B------:R-:W-:-:S04]  /*0530*/  UIMAD UR4, UR4, 0x180, URZ ;  /* 0x00000180040478a4 */ /* 0x000fc8000f8e02ff */
[----:B----4-:R-:W-:Y:S01]  /*0540*/  UIADD3 UR24, UP0, UPT, UR4, UR20, URZ ;  /* 0x0000001404187290 */ /* 0x010fe2000ff1e0ff */
[----:B-1----:R-:W-:-:S03]  /*0550*/  VIADD R6, R6, 0xffffffff ;  /* 0xffffffff06067836 */ /* 0x002fc60000000000 */
[----:B------:R-:W-:Y:S01]  /*0560*/  ULEA.HI.X.SX32 UR25, UR4, UR21, 0x1, UP0 ;  /* 0x0000001504197291 */ /* 0x000fe200080f0eff */
[----:B--2---:R-:W-:Y:S11]  /*0570*/  @P3 BRA `(.L_x_7) ;  /* 0x0000000000183947 */ /* 0x004ff60003800000 */
[----:B------:R-:W1:Y:S01]  /*0580*/  LDS R2, [UR8+0x8] ;  /* 0x00000808ff027984 */ /* 0x000e620008000800 */
[----:B------:R-:W2:Y:S01]  /*0590*/  LDC.64 R8, c[0x0][0x380] ;  /* 0x0000e000ff087b82 */ /* 0x000ea20000000a00 */
[----:B------:R-:W-:Y:S02]  /*05a0*/  IMAD.MOV.U32 R3, RZ, RZ, 0x70 ;  /* 0x00000070ff037424 */ /* 0x000fe400078e00ff */
[----:B--2---:R2:W-:Y:S03]  /*05b0*/  STS.64 [UR8], R8 ;  /* 0x00000008ff007988 */ /* 0x0045e60008000a08 */
[----:B-1----:R-:W-:-:S05]  /*05c0*/  LOP3.LUT R2, R2, 0x10, R3, 0xd8, !PT ;  /* 0x0000001002027812 */ /* 0x002fca00078ed803 */
[----:B------:R2:W-:Y:S02]  /*05d0*/  STS [UR8+0x8], R2 ;  /* 0x00000802ff007988 */ /* 0x0005e40008000808 */
.L_x_7:
[----:B------:R-:W-:Y:S05]  /*05e0*/  BSYNC.RECONVERGENT B0 ;  /* 0x0000000000007941 */ /* 0x000fea0003800200 */
.L_x_6:
[----:B------:R-:W-:Y:S04]  /*05f0*/  BSSY.RECONVERGENT B0, `(.L_x_8) ;  /* 0x000000a000007945 */ /* 0x000fe80003800200 */
[----:B------:R-:W-:Y:S05]  /*0600*/  @P3 BRA `(.L_x_9) ;  /* 0x0000000000203947 */ /* 0x000fea0003800000 */
[----:B--2---:R-:W1:Y:S01]  /*0610*/  LDS R2, [UR8+0x34] ;  /* 0x00003408ff027984 */ /* 0x004e620008000800 */
[----:B------:R-:W-:Y:S02]  /*0620*/  IMAD.MOV.U32 R3, RZ, RZ, 0x1f000000 ;  /* 0x1f000000ff037424 */ /* 0x000fe400078e00ff */
[----:B------:R-:W-:Y:S01]  /*0630*/  @!P3 IMAD.MOV.U32 R7, RZ, RZ, 0x7f ;  /* 0x0000007fff07b424 */ /* 0x000fe200078e00ff */
[----:B------:R-:W2:Y:S02]  /*0640*/  @!P3 LDS R8, [UR8+0x38] ;  /* 0x00003808ff08b984 */ /* 0x000ea40008000800 */
[----:B-1----:R-:W-:Y:S02]  /*0650*/  LOP3.LUT R2, R2, 0xff000000, R3, 0xb8, !PT ;  /* 0xff00000002027812 */ /* 0x002fe400078eb803 */
[----:B--2---:R-:W-:-:S03]  /*0660*/  @!P3 LOP3.LUT R3, R8, 0xff, R7, 0xb8, !PT ;  /* 0x000000ff0803b812 */ /* 0x004fc600078eb807 */
[----:B------:R1:W-:Y:S04]  /*0670*/  STS [UR8+0x34], R2 ;  /* 0x00003402ff007988 */ /* 0x0003e80008000808 */
[----:B------:R1:W-:Y:S02]  /*0680*/  @!P3 STS [UR8+0x38], R3 ;  /* 0x00003803ff00b988 */ /* 0x0003e40008000808 */
.L_x_9:
[----:B------:R-:W-:Y:S05]  /*0690*/  BSYNC.RECONVERGENT B0 ;  /* 0x0000000000007941 */ /* 0x000fea0003800200 */
.L_x_8:
[----:B------:R-:W-:Y:S04]  /*06a0*/  BSSY.RECONVERGENT B0, `(.L_x_10) ;  /* 0x000000a000007945 */ /* 0x000fe80003800200 */
[----:B------:R-:W-:Y:S05]  /*06b0*/  @P3 BRA `(.L_x_11) ;  /* 0x0000000000203947 */ /* 0x000fea0003800000 */
[----:B-12---:R-:W1:Y:S01]  /*06c0*/  LDS R2, [UR8+0x1c] ;  /* 0x00001c08ff027984 */ /* 0x006e620008000800 */
[----:B------:R-:W2:Y:S03]  /*06d0*/  LDC.64 R8, c[0x0][0x3a8] ;  /* 0x0000ea00ff087b82 */ /* 0x000ea60000000a00 */
[----:B------:R3:W-:Y:S01]  /*06e0*/  STS [UR8+0x24], R6 ;  /* 0x00002406ff007988 */ /* 0x0007e20008000808 */
[--C-:B--2---:R-:W-:Y:S02]  /*06f0*/  SHF.R.U32.HI R7, RZ, 0x4, R9.reuse ;  /* 0x00000004ff077819 */ /* 0x104fe40000011609 */
[----:B------:R-:W-:-:S05]  /*0700*/  SHF.R.U64 R3, R8, 0x4, R9 ;  /* 0x0000000408037819 */ /* 0x000fca0000001209 */
[----:B------:R3:W-:Y:S01]  /*0710*/  STS [UR8+0xc], R3 ;  /* 0x00000c03ff007988 */ /* 0x0007e20008000808 */
[----:B-1----:R-:W-:-:S05]  /*0720*/  LOP3.LUT R2, R2, 0xf, R7, 0xb8, !PT ;  /* 0x0000000f02027812 */ /* 0x002fca00078eb807 */
[----:B------:R3:W-:Y:S02]  /*0730*/  STS [UR8+0x1c], R2 ;  /* 0x00001c02ff007988 */ /* 0x0007e40008000808 */
.L_x_11:
[----:B------:R-:W-:Y:S05]  /*0740*/  BSYNC.RECONVERGENT B0 ;  /* 0x0000000000007941 */ /* 0x000fea0003800200 */
.L_x_10:
[----:B------:R-:W-:Y:S04]  /*0750*/  BSSY.RECONVERGENT B1, `(.L_x_12) ;  /* 0x000001d000017945 */ /* 0x000fe80003800200 */
[----:B------:R-:W-:Y:S04]  /*0760*/  BSSY.RELIABLE B0, `(.L_x_13) ;  /* 0x0000018000007945 */ /* 0x000fe80003800100 */
[----:B------:R-:W-:Y:S05]  /*0770*/  @P3 BRA `(.L_x_14) ;  /* 0x00000000001c3947 */ /* 0x000fea0003800000 */
[----:B-123--:R-:W1:Y:S02]  /*0780*/  LDS R2, [UR8+0x34] ;  /* 0x00003408ff027984 */ /* 0x00ee640008000800 */
[----:B-1----:R-:W-:-:S05]  /*0790*/  LOP3.LUT R2, R2, 0x7, RZ, 0xb8, !PT ;  /* 0x0000000702027812 */ /* 0x002fca00078eb8ff */
[----:B------:R1:W-:Y:S01]  /*07a0*/  STS [UR8+0x34], R2 ;  /* 0x00003402ff007988 */ /* 0x0003e20008000808 */
[----:B------:R-:W-:Y:S05]  /*07b0*/  @P3 BRA `(.L_x_15) ;  /* 0x00000000001c3947 */ /* 0x000fea0003800000 */
[----:B-1----:R-:W1:Y:S02]  /*07c0*/  LDS R2, [UR8+0x34] ;  /* 0x00003408ff027984 */ /* 0x002e640008000800 */
[----:B-1----:R-:W-:-:S05]  /*07d0*/  LOP3.LUT R2, R2, 0x38, RZ, 0xb8, !PT ;  /* 0x0000003802027812 */ /* 0x002fca00078eb8ff */
[----:B------:R4:W-:Y:S02]  /*07e0*/  STS [UR8+0x34], R2 ;  /* 0x00003402ff007988 */ /* 0x0009e40008000808 */
.L_x_14:
[----:B------:R-:W-:Y:S05]  /*07f0*/  @P3 BRA `(.L_x_16) ;  /* 0x00000000001c3947 */ /* 0x000fea0003800000 */
[----:B-1234-:R-:W1:Y:S02]  /*0800*/  LDS R2, [UR8+0x8] ;  /* 0x00000808ff027984 */ /* 0x01ee640008000800 */
[----:B-1----:R-:W-:-:S05]  /*0810*/  LOP3.LUT R2, R2, 0x780, RZ, 0xb8, !PT ;  /* 0x0000078002027812 */ /* 0x002fca00078eb8ff */
[----:B------:R2:W-:Y:S02]  /*0820*/  STS [UR8+0x8], R2 ;  /* 0x00000802ff007988 */ /* 0x0005e40008000808 */
.L_x_15:
[----:B------:R-:W-:Y:S05]  /*0830*/  @P3 BRA `(.L_x_17) ;  /* 0x0000000000283947 */ /* 0x000fea0003800000 */
[----:B-12---:R-:W1:Y:S02]  /*0840*/  LDS R2, [UR8+0x8] ;  /* 0x00000808ff027984 */ /* 0x006e640008000800 */
[----:B-1----:R-:W-:-:S05]  /*0850*/  LOP3.LUT R2, R2, 0x1800, RZ, 0xb8, !PT ;  /* 0x0000180002027812 */ /* 0x002fca00078eb8ff */
[----:B------:R5:W-:Y:S02]  /*0860*/  STS [UR8+0x8], R2 ;  /* 0x00000802ff007988 */ /* 0x000be40008000808 */
.L_x_16:
[----:B------:R-:W-:Y:S05]  /*0870*/  @P3 BREAK.RELIABLE B0 ;  /* 0x0000000000003942 */ /* 0x000fea0003800100 */
[----:B------:R-:W-:Y:S05]  /*0880*/  @P3 BRA `(.L_x_18) ;  /* 0x0000000000243947 */ /* 0x000fea0003800000 */
[----:B-1-3--:R-:W1:Y:S01]  /*0890*/  LDS R3, [UR8+0x8] ;  /* 0x00000808ff037984 */ /* 0x00ae620008000800 */
[----:B--2-45:R-:W-:-:S05]  /*08a0*/  IMAD.MOV.U32 R2, RZ, RZ, 0x6000 ;  /* 0x00006000ff027424 */ /* 0x034fca00078e00ff */
[----:B-1----:R-:W-:-:S04]  /*08b0*/  LOP3.LUT R2, R3, 0x2000, R2, 0xd8, !PT ;  /* 0x0000200003027812 */ /* 0x002fc800078ed802 */
[----:B------:R-:W-:-:S05]  /*08c0*/  LOP3.LUT R2, R2, 0x400000, RZ, 0xb8, !PT ;  /* 0x0040000002027812 */ /* 0x000fca00078eb8ff */
[----:B------:R3:W-:Y:S02]  /*08d0*/  STS [UR8+0x8], R2 ;  /* 0x00000802ff007988 */ /* 0x0007e40008000808 */
.L_x_17:
[----:B------:R-:W-:Y:S05]  /*08e0*/  BSYNC.RELIABLE B0 ;  /* 0x0000000000007941 */ /* 0x000fea0003800100 */
.L_x_13:
[----:B-123--:R-:W1:Y:S02]  /*08f0*/  @!P3 LDS R2, [UR8+0x8] ;  /* 0x00000808ff02b984 */ /* 0x00ee640008000800 */
[----:B-1----:R-:W-:-:S05]  /*0900*/  @!P3 LOP3.LUT R2, R2, 0x8000, RZ, 0xb8, !PT ;  /* 0x000080000202b812 */ /* 0x002fca00078eb8ff */
[----:B------:R1:W-:Y:S02]  /*0910*/  @!P3 STS [UR8+0x8], R2 ;  /* 0x00000802ff00b988 */ /* 0x0003e40008000808 */
.L_x_18:
[----:B------:R-:W-:Y:S05]  /*0920*/  BSYNC.RECONVERGENT B1 ;  /* 0x0000000000017941 */ /* 0x000fea0003800200 */
.L_x_12:
[----:B------:R-:W-:Y:S05]  /*0930*/  WARPSYNC.ALL ;  /* 0x0000000000007948 */ /* 0x000fea0003800000 */
[----:B------:R-:W-:Y:S01]  /*0940*/  NOP ;  /* 0x0000000000007918 */ /* 0x000fe20000000000 */
[----:B------:R-:W1:Y:S02]  /*0950*/  LDC R7, c[0x0][0x39c] ;  /* 0x0000e700ff077b82 */ /* 0x000e640000000800 */
[----:B-1----:R-:W-:Y:S01]  /*0960*/  VIADD R7, R7, 0xffffffff ;  /* 0xffffffff07077836 */ /* 0x002fe20000000000 */
[----:B------:R-:W-:Y:S06]  /*0970*/  @P0 BRA `(.L_x_19) ;  /* 0x0000000000300947 */ /* 0x000fec0003800000 */
[----:B--2345:R-:W1:Y:S01]  /*0980*/  S2R R2, SR_LANEID ;  /* 0x0000000000027919 */ /* 0x03ce620000000000 */
[----:B------:R-:W-:Y:S05]  /*0990*/  WARPSYNC.ALL ;  /* 0x0000000000007948 */ /* 0x000fea0003800000 */
[----:B------:R-:W-:Y:S01]  /*09a0*/  NOP ;  /* 0x0000000000007918 */ /* 0x000fe20000000000 */
[----:B-1----:R-:W-:-:S05]  /*09b0*/  IMAD.SHL.U32 R8, R2, 0x4, RZ ;  /* 0x0000000402087824 */ /* 0x002fca00078e00ff */
[----:B------:R-:W1:Y:S01]  /*09c0*/  LDS R9, [R8+UR8] ;  /* 0x0000000808097984 */ /* 0x000e620008000800 */
[----:B------:R-:W-:-:S05]  /*09d0*/  IADD3 R2, P1, PT, R8, UR24, RZ ;  /* 0x0000001808027c10 */ /* 0x000fca000ff3e0ff */
[----:B------:R-:W-:-:S05]  /*09e0*/  IMAD.X R3, RZ, RZ, UR25, P1 ;  /* 0x00000019ff037e24 */ /* 0x000fca00088e06ff */
[----:B-1----:R1:W2:Y:S01]  /*09f0*/  ATOMG.E.EXCH.STRONG.GPU PT, RZ, [R2], R9 ;  /* 0x0000000902ff73a8 */ /* 0x0022a200041ee100 */
[----:B------:R-:W-:-:S04]  /*0a00*/  DEPBAR {5,4,3,2,1,0} ;  /* 0x0000003f0000791a */ /* 0x000fc80000000000 */
[----:B------:R-:W3:Y:S02]  /*0a10*/  CCTL.E.C.LDCU.IV.DEEP [UR24] ;  /* 0x0000000018007540 */ /* 0x000ee40009c08000 */
[----:B---3--:R1:W-:Y:S01]  /*0a20*/  UTMACCTL.IV [UR24] ;  /* 0x00000000180079b9 */ /* 0x0083e20008000000 */
[----:B------:R-:W-:Y:S01]  /*0a30*/  NOP ;  /* 0x0000000000007918 */ /* 0x000fe20000000000 */
.L_x_19:
[----:B------:R-:W-:Y:S05]  /*0a40*/  @P0 BRA `(.L_x_20) ;  /* 0x00000000000c0947 */ /* 0x000fea0003800000 */
[----:B------:R0:W-:Y:S01]  /*0a50*/  UTMACMDFLUSH ;  /* 0x00000000000079b7 */ /* 0x0001e20000000000 */
[----:B------:R-:W-:Y:S05]  /*0a60*/  @P0 BRA `(.L_x_20) ;  /* 0x0000000000040947 */ /* 0x000fea0003800000 */
[----:B------:R-:W-:-:S04]  /*0a70*/  DEPBAR.LE SB0, 0x0 ;  /* 0x000080000000791a */ /* 0x000fc80000000000 */
.L_x_20:
[----:B------:R-:W-:Y:S05]  /*0a80*/  WARPSYNC.ALL ;  /* 0x0000000000007948 */ /* 0x000fea0003800000 */
[----:B------:R-:W-:Y:S01]  /*0a90*/  NOP ;  /* 0x0000000000007918 */ /* 0x000fe20000000000 */
[----:B--2---:R-:W-:Y:S06]  /*0aa0*/  BAR.SYNC.DEFER_BLOCKING 0x0 ;  /* 0x0000000000007b1d */ /* 0x004fec0000010000 */
[----:B------:R-:W-:Y:S02]  /*0ab0*/  BSSY.RECONVERGENT B1, `(.L_x_21) ;  /* 0x000000b000017945 */ /* 0x000fe40003800200 */
[----:B------:R-:W-:Y:S06]  /*0ac0*/  BAR.SYNC.DEFER_BLOCKING 0x0 ;  /* 0x0000000000007b1d */ /* 0x000fec0000010000 */
[----:B------:R2:W-:Y:S01]  /*0ad0*/  @!P0 STS [R4], RZ ;  /* 0x000000ff04008388 */ /* 0x0005e20000000800 */
[----:B------:R-:W-:Y:S01]  /*0ae0*/  NOP ;  /* 0x0000000000007918 */ /* 0x000fe20000000000 */
[----:B------:R-:W-:Y:S05]  /*0af0*/  @P3 BRA `(.L_x_22) ;  /* 0x0000000000183947 */ /* 0x000fea0003800000 */
[----:B-1-345:R-:W1:Y:S01]  /*0b00*/  LDS R2, [UR8+0x8] ;  /* 0x00000808ff027984 */ /* 0x03ae620008000800 */
[----:B------:R-:W3:Y:S01]  /*0b10*/  LDC.64 R8, c[0x0][0x388] ;  /* 0x0000e200ff087b82 */ /* 0x000ee20000000a00 */
[----:B------:R-:W-:Y:S02]  /*0b20*/  IMAD.MOV.U32 R3, RZ, RZ, 0x70 ;  /* 0x00000070ff037424 */ /* 0x000fe400078e00ff */
[----:B---3--:R3:W-:Y:S03]  /*0b30*/  STS.64 [UR8], R8 ;  /* 0x00000008ff007988 */ /* 0x0087e60008000a08 */
[----:B-1----:R-:W-:-:S05]  /*0b40*/  LOP3.LUT R2, R2, 0x10, R3, 0xd8, !PT ;  /* 0x0000001002027812 */ /* 0x002fca00078ed803 */
[----:B------:R3:W-:Y:S02]  /*0b50*/  STS [UR8+0x8], R2 ;  /* 0x00000802ff007988 */ /* 0x0007e40008000808 */
.L_x_22:
[----:B-1----:R-:W-:Y:S05]  /*0b60*/  BSYNC.RECONVERGENT B1 ;  /* 0x0000000000017941 */ /* 0x002fea0003800200 */
.L_x_21:
[----:B------:R-:W-:Y:S04]  /*0b70*/  BSSY.RECONVERGENT B1, `(.L_x_23) ;  /* 0x000000a000017945 */ /* 0x000fe80003800200 */
[----:B------:R-:W-:Y:S05]  /*0b80*/  @P3 BRA `(.L_x_24) ;  /* 0x0000000000203947 */ /* 0x000fea0003800000 */
[----:B---345:R-:W1:Y:S01]  /*0b90*/  LDS R2, [UR8+0x34] ;  /* 0x00003408ff027984 */ /* 0x038e620008000800 */
[----:B------:R-:W-:Y:S02]  /*0ba0*/  IMAD.MOV.U32 R3, RZ, RZ, 0x3f000000 ;  /* 0x3f000000ff037424 */ /* 0x000fe400078e00ff */
[----:B------:R-:W-:Y:S01]  /*0bb0*/  @!P3 IMAD.MOV.U32 R8, RZ, RZ, 0x1f ;  /* 0x0000001fff08b424 */ /* 0x000fe200078e00ff */
[----:B------:R-:W3:Y:S02]  /*0bc0*/  @!P3 LDS R9, [UR8+0x38] ;  /* 0x00003808ff09b984 */ /* 0x000ee40008000800 */
[----:B-1----:R-:W-:Y:S02]  /*0bd0*/  LOP3.LUT R2, R2, 0xff000000, R3, 0xb8, !PT ;  /* 0xff00000002027812 */ /* 0x002fe400078eb803 */
[----:B---3--:R-:W-:-:S03]  /*0be0*/  @!P3 LOP3.LUT R3, R9, 0xff, R8, 0xb8, !PT ;  /* 0x000000ff0903b812 */ /* 0x008fc600078eb808 */
[----:B------:R1:W-:Y:S04]  /*0bf0*/  STS [UR8+0x34], R2 ;  /* 0x00003402ff007988 */ /* 0x0003e80008000808 */
[----:B------:R1:W-:Y:S02]  /*0c00*/  @!P3 STS [UR8+0x38], R3 ;  /* 0x00003803ff00b988 */ /* 0x0003e40008000808 */
.L_x_24:
[----:B------:R-:W-:Y:S05]  /*0c10*/  BSYNC.RECONVERGENT B1 ;  /* 0x0000000000017941 */ /* 0x000fea0003800200 */
.L_x_23:
[----:B------:R-:W-:Y:S04]  /*0c20*/  BSSY.RECONVERGENT B1, `(.L_x_25) ;  /* 0x0000004000017945 */ /* 0x000fe80003800200 */
[----:B------:R-:W-:Y:S05]  /*0c30*/  @P3 BRA `(.L_x_26) ;  /* 0x0000000000083947 */ /* 0x000fea0003800000 */
[----:B------:R1:W-:Y:S04]  /*0c40*/  STS [UR8+0x24], R5 ;  /* 0x00002405ff007988 */ /* 0x0003e80008000808 */
[----:B------:R1:W-:Y:S02]  /*0c50*/  STS [UR8+0x20], R7 ;  /* 0x00002007ff007988 */ /* 0x0003e40008000808 */
.L_x_26:
[----:B------:R-:W-:Y:S05]  /*0c60*/  BSYNC.RECONVERGENT B1 ;  /* 0x0000000000017941 */ /* 0x000fea0003800200 */
.L_x_25:
[----:B------:R-:W-:Y:S04]  /*0c70*/  BSSY.RECONVERGENT B2, `(.L_x_27) ;  /* 0x0000025000027945 */ /* 0x000fe80003800200 */
[----:B------:R-:W-:Y:S04]  /*0c80*/  BSSY.RELIABLE B1, `(.L_x_28) ;  /* 0x0000020000017945 */ /* 0x000fe80003800100 */
[----:B------:R-:W-:Y:S05]  /*0c90*/  @P3 BRA `(.L_x_29) ;  /* 0x00000000002c3947 */ /* 0x000fea0003800000 */
[----:B-1-345:R-:W1:Y:S01]  /*0ca0*/  LDS R2, [UR8+0x1c] ;  /* 0x00001c08ff027984 */ /* 0x03ae620008000800 */
[----:B------:R-:W3:Y:S02]  /*0cb0*/  LDC.64 R8, c[0x0][0x3b0] ;  /* 0x0000ec00ff087b82 */ /* 0x000ee40000000a00 */
[--C-:B---3--:R-:W-:Y:S02]  /*0cc0*/  SHF.R.U32.HI R5, RZ, 0x4, R9.reuse ;  /* 0x00000004ff057819 */ /* 0x108fe40000011609 */
[----:B------:R-:W-:-:S05]  /*0cd0*/  SHF.R.U64 R3, R8, 0x4, R9 ;  /* 0x0000000408037819 */ /* 0x000fca0000001209 */
[----:B------:R3:W-:Y:S01]  /*0ce0*/  STS [UR8+0xc], R3 ;  /* 0x00000c03ff007988 */ /* 0x0007e20008000808 */
[----:B-1----:R-:W-:-:S05]  /*0cf0*/  LOP3.LUT R2, R2, 0xf, R5, 0xb8, !PT ;  /* 0x0000000f02027812 */ /* 0x002fca00078eb805 */
[----:B------:R3:W-:Y:S01]  /*0d00*/  STS [UR8+0x1c], R2 ;  /* 0x00001c02ff007988 */ /* 0x0007e20008000808 */
[----:B------:R-:W-:Y:S05]  /*0d10*/  @P3 BRA `(.L_x_30) ;  /* 0x00000000001c3947 */ /* 0x000fea0003800000 */
[----:B---3--:R-:W1:Y:S02]  /*0d20*/  LDS R2, [UR8+0x34] ;  /* 0x00003408ff027984 */ /* 0x008e640008000800 */
[----:B-1----:R-:W-:-:S05]  /*0d30*/  LOP3.LUT R2, R2, 0x7, RZ, 0xb8, !PT ;  /* 0x0000000702027812 */ /* 0x002fca00078eb8ff */
[----:B------:R1:W-:Y:S02]  /*0d40*/  STS [UR8+0x34], R2 ;  /* 0x00003402ff007988 */ /* 0x0003e40008000808 */
.L_x_29:
[----:B------:R-:W-:Y:S05]  /*0d50*/  @P3 BRA `(.L_x_31) ;  /* 0x00000000001c3947 */ /* 0x000fea0003800000 */
[----:B-1-345:R-:W1:Y:S02]  /*0d60*/  LDS R2, [UR8+0x34] ;  /* 0x00003408ff027984 */ /* 0x03ae640008000800 */
[----:B-1----:R-:W-:-:S05]  /*0d70*/  LOP3.LUT R2, R2, 0x38, RZ, 0xb8, !PT ;  /* 0x0000003802027812 */ /* 0x002fca00078eb8ff */
[----:B------:R1:W-:Y:S02]  /*0d80*/  STS [UR8+0x34], R2 ;  /* 0x00003402ff007988 */ /* 0x0003e40008000808 */
.L_x_30:
[----:B------:R-:W-:Y:S05]  /*0d90*/  @P3 BRA `(.L_x_32) ;  /* 0x00000000001c3947 */ /* 0x000fea0003800000 */
[----:B-1-3--:R-:W1:Y:S02]  /*0da0*/  LDS R2, [UR8+0x8] ;  /* 0x00000808ff027984 */ /* 0x00ae640008000800 */
[----:B-1----:R-:W-:-:S05]  /*0db0*/  LOP3.LUT R2, R2, 0x780, RZ, 0xb8, !PT ;  /* 0x0000078002027812 */ /* 0x002fca00078eb8ff */
[----:B------:R1:W-:Y:S02]  /*0dc0*/  STS [UR8+0x8], R2 ;  /* 0x00000802ff007988 */ /* 0x0003e40008000808 */
.L_x_31:
[----:B------:R-:W-:Y:S05]  /*0dd0*/  @P3 BRA `(.L_x_33) ;  /* 0x0000000000283947 */ /* 0x000fea0003800000 */
[----:B-1-345:R-:W1:Y:S02]  /*0de0*/  LDS R2, [UR8+0x8] ;  /* 0x00000808ff027984 */ /* 0x03ae640008000800 */
[----:B-1----:R-:W-:-:S05]  /*0df0*/  LOP3.LUT R2, R2, 0x1800, RZ, 0xb8, !PT ;  /* 0x0000180002027812 */ /* 0x002fca00078eb8ff */
[----:B------:R4:W-:Y:S02]  /*0e00*/  STS [UR8+0x8], R2 ;  /* 0x00000802ff007988 */ /* 0x0009e40008000808 */
.L_x_32:
[----:B------:R-:W-:Y:S05]  /*0e10*/  @P3 BREAK.RELIABLE B1 ;  /* 0x0000000000013942 */ /* 0x000fea0003800100 */
[----:B------:R-:W-:Y:S05]  /*0e20*/  @P3 BRA `(.L_x_34) ;  /* 0x0000000000243947 */ /* 0x000fea0003800000 */
[----:B-1-34-:R-:W1:Y:S01]  /*0e30*/  LDS R2, [UR8+0x8] ;  /* 0x00000808ff027984 */ /* 0x01ae620008000800 */
[----:B------:R-:W-:-:S05]  /*0e40*/  IMAD.MOV.U32 R3, RZ, RZ, 0x6000 ;  /* 0x00006000ff037424 */ /* 0x000fca00078e00ff */
[----:B-1----:R-:W-:-:S04]  /*0e50*/  LOP3.LUT R2, R2, 0x4000, R3, 0xd8, !PT ;  /* 0x0000400002027812 */ /* 0x002fc800078ed803 */
[----:B------:R-:W-:-:S05]  /*0e60*/  LOP3.LUT R2, R2, 0x400000, RZ, 0xb8, !PT ;  /* 0x0040000002027812 */ /* 0x000fca00078eb8ff */
[----:B------:R1:W-:Y:S02]  /*0e70*/  STS [UR8+0x8], R2 ;  /* 0x00000802ff007988 */ /* 0x0003e40008000808 */
.L_x_33:
[----:B------:R-:W-:Y:S05]  /*0e80*/  BSYNC.RELIABLE B1 ;  /* 0x0000000000017941 */ /* 0x000fea0003800100 */
.L_x_28:
[----:B-1-345:R-:W1:Y:S02]  /*0e90*/  @!P3 LDS R2, [UR8+0x8] ;  /* 0x00000808ff02b984 */ /* 0x03ae640008000800 */
[----:B-1----:R-:W-:-:S05]  /*0ea0*/  @!P3 LOP3.LUT R2, R2, 0x8000, RZ, 0xb8, !PT ;  /* 0x000080000202b812 */ /* 0x002fca00078eb8ff */
[----:B------:R5:W-:Y:S02]  /*0eb0*/  @!P3 STS [UR8+0x8], R2 ;  /* 0x00000802ff00b988 */ /* 0x000be40008000808 */
.L_x_34:
[----:B------:R-:W-:Y:S05]  /*0ec0*/  BSYNC.RECONVERGENT B2 ;  /* 0x0000000000027941 */ /* 0x000fea0003800200 */
.L_x_27:
[----:B------:R-:W-:Y:S05]  /*0ed0*/  WARPSYNC.ALL ;  /* 0x0000000000007948 */ /* 0x000fea0003800000 */
[----:B------:R-:W-:Y:S01]  /*0ee0*/  NOP ;  /* 0x0000000000007918 */ /* 0x000fe20000000000 */
[----:B------:R-:W-:-:S04]  /*0ef0*/  UIADD3 UR5, UPT, UPT, UR4, 0x80, URZ ;  /* 0x0000008004057890 */ /* 0x000fc8000fffe0ff */
[----:B------:R-:W-:-:S04]  /*0f00*/  UIADD3 UR26, UP0, UPT, UR5, UR20, URZ ;  /* 0x00000014051a7290 */ /* 0x000fc8000ff1e0ff */
[----:B------:R-:W-:Y:S01]  /*0f10*/  ULEA.HI.X.SX32 UR27, UR5, UR21, 0x1, UP0 ;  /* 0x00000015051b7291 */ /* 0x000fe200080f0eff */
[----:B------:R-:W-:Y:S11]  /*0f20*/  @P0 BRA `(.L_x_35) ;  /* 0x0000000000300947 */ /* 0x000ff60003800000 */
[----:B-1-345:R-:W1:Y:S01]  /*0f30*/  S2R R2, SR_LANEID ;  /* 0x0000000000027919 */ /* 0x03ae620000000000 */
[----:B------:R-:W-:Y:S05]  /*0f40*/  WARPSYNC.ALL ;  /* 0x0000000000007948 */ /* 0x000fea0003800000 */
[----:B------:R-:W-:Y:S01]  /*0f50*/  NOP ;  /* 0x0000000000007918 */ /* 0x000fe20000000000 */
[----:B-1----:R-:W-:-:S05]  /*0f60*/  IMAD.SHL.U32 R8, R2, 0x4, RZ ;  /* 0x0000000402087824 */ /* 0x002fca00078e00ff */
[----:B------:R-:W1:Y:S01]  /*0f70*/  LDS R5, [R8+UR8] ;  /* 0x0000000808057984 */ /* 0x000e620008000800 */
[----:B------:R-:W-:-:S05]  /*0f80*/  IADD3 R2, P1, PT, R8, UR26, RZ ;  /* 0x0000001a08027c10 */ /* 0x000fca000ff3e0ff */
[----:B------:R-:W-:-:S05]  /*0f90*/  IMAD.X R3, RZ, RZ, UR27, P1 ;  /* 0x0000001bff037e24 */ /* 0x000fca00088e06ff */
[----:B-1----:R1:W3:Y:S01]  /*0fa0*/  ATOMG.E.EXCH.STRONG.GPU PT, RZ, [R2], R5 ;  /* 0x0000000502ff73a8 */ /* 0x0022e200041ee100 */
[----:B------:R-:W-:-:S04]  /*0fb0*/  DEPBAR {5,4,3,2,1,0} ;  /* 0x0000003f0000791a */ /* 0x000fc80000000000 */
[----:B------:R-:W4:Y:S02]  /*0fc0*/  CCTL.E.C.LDCU.IV.DEEP [UR26] ;  /* 0x000000001a007540 */ /* 0x000f240009c08000 */
[----:B----4-:R1:W-:Y:S01]  /*0fd0*/  UTMACCTL.IV [UR26] ;  /* 0x000000001a0079b9 */ /* 0x0103e20008000000 */
[----:B------:R-:W-:Y:S01]  /*0fe0*/  NOP ;  /* 0x0000000000007918 */ /* 0x000fe20000000000 */
.L_x_35:
[----:B------:R-:W-:Y:S05]  /*0ff0*/  @P0 BRA `(.L_x_36) ;  /* 0x00000000000c0947 */ /* 0x000fea0003800000 */
[----:B------:R0:W-:Y:S01]  /*1000*/  UTMACMDFLUSH ;  /* 0x00000000000079b7 */ /* 0x0001e20000000000 */
[----:B------:R-:W-:Y:S05]  /*1010*/  @P0 BRA `(.L_x_36) ;  /* 0x0000000000040947 */ /* 0x000fea0003800000 */
[----:B------:R-:W-:-:S04]  /*1020*/  DEPBAR.LE SB0, 0x0 ;  /* 0x000080000000791a */ /* 0x000fc80000000000 */
.L_x_36:
[----:B------:R-:W-:Y:S05]  /*1030*/  WARPSYNC.ALL ;  /* 0x0000000000007948 */ /* 0x000fea0003800000 */
[----:B------:R-:W-:Y:S01]  /*1040*/  NOP ;  /* 0x0000000000007918 */ /* 0x000fe20000000000 */
[----:B---3--:R-:W-:Y:S06]  /*1050*/  BAR.SYNC.DEFER_BLOCKING 0x0 ;  /* 0x0000000000007b1d */ /* 0x008fec0000010000 */
[----:B------:R-:W-:Y:S02]  /*1060*/  BSSY.RECONVERGENT B2, `(.L_x_37) ;  /* 0x000000b000027945 */ /* 0x000fe40003800200 */
[----:B------:R-:W-:Y:S06]  /*1070*/  BAR.SYNC.DEFER_BLOCKING 0x0 ;  /* 0x0000000000007b1d */ /* 0x000fec0000010000 */
[----:B------:R3:W-:Y:S01]  /*1080*/  @!P0 STS [R4], RZ ;  /* 0x000000ff04008388 */ /* 0x0007e20000000800 */
[----:B------:R-:W-:Y:S01]  /*1090*/  NOP ;  /* 0x0000000000007918 */ /* 0x000fe20000000000 */
[----:B------:R-:W-:Y:S05]  /*10a0*/  @P3 BRA `(.L_x_38) ;  /* 0x0000000000183947 */ /* 0x000fea0003800000 */
[----:B-1--45:R-:W1:Y:S01]  /*10b0*/  LDS R2, [UR8+0x8] ;  /* 0x00000808ff027984 */ /* 0x032e620008000800 */
[----:B--23--:R-:W2:Y:S01]  /*10c0*/  LDC.64 R4, c[0x0][0x390] ;  /* 0x0000e400ff047b82 */ /* 0x00cea20000000a00 */
[----:B------:R-:W-:Y:S02]  /*10d0*/  IMAD.MOV.U32 R3, RZ, RZ, 0x70 ;  /* 0x00000070ff037424 */ /* 0x000fe400078e00ff */
[----:B--2---:R2:W-:Y:S03]  /*10e0*/  STS.64 [UR8], R4 ;  /* 0x00000004ff007988 */ /* 0x0045e60008000a08 */
[----:B-1----:R-:W-:-:S05]  /*10f0*/  LOP3.LUT R2, R2, 0x10, R3, 0xd8, !PT ;  /* 0x0000001002027812 */ /* 0x002fca00078ed803 */
[----:B------:R2:W-:Y:S02]  /*1100*/  STS [UR8+0x8], R2 ;  /* 0x00000802ff007988 */ /* 0x0005e40008000808 */
.L_x_38:
[----:B-1----:R-:W-:Y:S05]  /*1110*/  BSYNC.RECONVERGENT B2 ;  /* 0x0000000000027941 */ /* 0x002fea0003800200 */
.L_x_37:
[----:B------:R-:W-:Y:S04]  /*1120*/  BSSY.RECONVERGENT B3, `(.L_x_39) ;  /* 0x0000033000037945 */ /* 0x000fe80003800200 */
[----:B------:R-:W-:Y:S04]  /*1130*/  BSSY.RELIABLE B2, `(.L_x_40) ;  /* 0x000002e000027945 */ /* 0x000fe80003800100 */
[----:B------:R-:W-:Y:S05]  /*1140*/  @P3 BRA `(.L_x_41) ;  /* 0x0000000000243947 */ /* 0x000fea0003800000 */
[----:B--2-45:R-:W1:Y:S01]  /*1150*/  LDS R2, [UR8+0x34] ;  /* 0x00003408ff027984 */ /* 0x034e620008000800 */
[----:B------:R-:W-:-:S05]  /*1160*/  IMAD.MOV.U32 R3, RZ, RZ, 0x3f000000 ;  /* 0x3f000000ff037424 */ /* 0x000fca00078e00ff */
[----:B-1----:R-:W-:-:S05]  /*1170*/  LOP3.LUT R2, R2, 0xff000000, R3, 0xb8, !PT ;  /* 0xff00000002027812 */ /* 0x002fca00078eb803 */
[----:B------:R1:W-:Y:S01]  /*1180*/  STS [UR8+0x34], R2 ;  /* 0x00003402ff007988 */ /* 0x0003e20008000808 */
[----:B------:R-:W-:Y:S05]  /*1190*/  @P3 BRA `(.L_x_42) ;  /* 0x0000000000183947 */ /* 0x000fea0003800000 */
[----:B-1----:R-:W1:Y:S01]  /*11a0*/  LDS R2, [UR8+0x38] ;  /* 0x00003808ff027984 */ /* 0x002e620008000800 */
[----:B------:R-:W-:-:S05]  /*11b0*/  IMAD.MOV.U32 R3, RZ, RZ, 0x7f ;  /* 0x0000007fff037424 */ /* 0x000fca00078e00ff */
[----:B-1----:R-:W-:-:S05]  /*11c0*/  LOP3.LUT R2, R2, 0xff, R3, 0xb8, !PT ;  /* 0x000000ff02027812 */ /* 0x002fca00078eb803 */
[----:B------:R1:W-:Y:S02]  /*11d0*/  STS [UR8+0x38], R2 ;  /* 0x00003802ff007988 */ /* 0x0003e40008000808 */
.L_x_41:
[----:B------:R-:W-:Y:S05]  /*11e0*/  @P3 BRA `(.L_x_43) ;  /* 0x00000000000c3947 */ /* 0x000fea0003800000 */
[----:B------:R1:W-:Y:S02]  /*11f0*/  STS [UR8+0x20], R7 ;  /* 0x00002007ff007988 */ /* 0x0003e40008000808 */
.L_x_42:
[----:B------:R-:W-:Y:S05]  /*1200*/  @P3 BRA `(.L_x_44) ;  /* 0x0000000000243947 */ /* 0x000fea0003800000 */
[----:B------:R1:W-:Y:S02]  /*1210*/  STS [UR8+0x24], R6 ;  /* 0x00002406ff007988 */ /* 0x0003e40008000808 */
.L_x_43:
[----:B------:R-:W-:Y:S05]  /*1220*/  @P3 BRA `(.L_x_45) ;  /* 0x00000000002c3947 */ /* 0x000fea0003800000 */
[----:B-12-45:R-:W1:Y:S01]  /*1230*/  LDS R2, [UR8+0x1c] ;  /* 0x00001c08ff027984 */ /* 0x036e620008000800 */
[----:B------:R-:W2:Y:S02]  /*1240*/  LDC.64 R6, c[0x0][0x3b8] ;  /* 0x0000ee00ff067b82 */ /* 0x000ea40000000a00 */
[--C-:B--2---:R-:W-:Y:S02]  /*1250*/  SHF.R.U32.HI R5, RZ, 0x4, R7.reuse ;  /* 0x00000004ff057819 */ /* 0x104fe40000011607 */
[----:B------:R-:W-:-:S05]  /*1260*/  SHF.R.U64 R3, R6, 0x4, R7 ;  /* 0x0000000406037819 */ /* 0x000fca0000001207 */
[----:B------:R2:W-:Y:S01]  /*1270*/  STS [UR8+0xc], R3 ;  /* 0x00000c03ff007988 */ /* 0x0005e20008000808 */
[----:B-1----:R-:W-:-:S05]  /*1280*/  LOP3.LUT R2, R2, 0xf, R5, 0xb8, !PT ;  /* 0x0000000f02027812 */ /* 0x002fca00078eb805 */
[----:B------:R2:W-:Y:S02]  /*1290*/  STS [UR8+0x1c], R2 ;  /* 0x00001c02ff007988 */ /* 0x0005e40008000808 */
.L_x_44:
[----:B------:R-:W-:Y:S05]  /*12a0*/  @P3 BRA `(.L_x_46) ;  /* 0x00000000001c3947 */ /* 0x000fea0003800000 */
[----:B-12-45:R-:W1:Y:S02]  /*12b0*/  LDS R2, [UR8+0x34] ;  /* 0x00003408ff027984 */ /* 0x036e640008000800 */
[----:B-1----:R-:W-:-:S05]  /*12c0*/  LOP3.LUT R2, R2, 0x7, RZ, 0xb8, !PT ;  /* 0x0000000702027812 */ /* 0x002fca00078eb8ff */
[----:B------:R1:W-:Y:S02]  /*12d0*/  STS [UR8+0x34], R2 ;  /* 0x00003402ff007988 */ /* 0x0003e40008000808 */
.L_x_45:
[----:B------:R-:W-:Y:S05]  /*12e0*/  @P3 BRA `(.L_x_47) ;  /* 0x00000000001c3947 */ /* 0x000fea0003800000 */
[----:B-12-45:R-:W1:Y:S02]  /*12f0*/  LDS R2, [UR8+0x34] ;  /* 0x00003408ff027984 */ /* 0x036e640008000800 */
[----:B-1----:R-:W-:-:S05]  /*1300*/  LOP3.LUT R2, R2, 0x38, RZ, 0xb8, !PT ;  /* 0x0000003802027812 */ /* 0x002fca00078eb8ff */
[----:B------:R1:W-:Y:S02]  /*1310*/  STS [UR8+0x34], R2 ;  /* 0x00003402ff007988 */ /* 0x0003e40008000808 */
.L_x_46:
[----:B------:R-:W-:Y:S05]  /*1320*/  @P3 BRA `(.L_x_48) ;  /* 0x00000000001c3947 */ /* 0x000fea0003800000 */
[----:B-12-45:R-:W1:Y:S02]  /*1330*/  LDS R2, [UR8+0x8] ;  /* 0x00000808ff027984 */ /* 0x036e640008000800 */
[----:B-1----:R-:W-:-:S05]  /*1340*/  LOP3.LUT R2, R2, 0x780, RZ, 0xb8, !PT ;  /* 0x0000078002027812 */ /* 0x002fca00078eb8ff */
[----:B------:R1:W-:Y:S02]  /*1350*/  STS [UR8+0x8], R2 ;  /* 0x00000802ff007988 */ /* 0x0003e40008000808 */
.L_x_47:
[----:B------:R-:W-:Y:S05]  /*1360*/  @P3 BRA `(.L_x_49) ;  /* 0x0000000000283947 */ /* 0x000fea0003800000 */
[----:B-12-45:R-:W1:Y:S02]  /*1370*/  LDS R2, [UR8+0x8] ;  /* 0x00000808ff027984 */ /* 0x036e640008000800 */
[----:B-1----:R-:W-:-:S05]  /*1380*/  LOP3.LUT R2, R2, 0x1800, RZ, 0xb8, !PT ;  /* 0x0000180002027812 */ /* 0x002fca00078eb8ff */
[----:B------:R1:W-:Y:S02]  /*1390*/  STS [UR8+0x8], R2 ;  /* 0x00000802ff007988 */ /* 0x0003e40008000808 */
.L_x_48:
[----:B------:R-:W-:Y:S05]  /*13a0*/  @P3 BREAK.RELIABLE B2 ;  /* 0x0000000000023942 */ /* 0x000fea0003800100 */
[----:B------:R-:W-:Y:S05]  /*13b0*/  @P3 BRA `(.L_x_50) ;  /* 0x0000000000243947 */ /* 0x000fea0003800000 */
[----:B-12-45:R-:W1:Y:S01]  /*13c0*/  LDS R2, [UR8+0x8] ;  /* 0x00000808ff027984 */ /* 0x036e620008000800 */
[----:B------:R-:W-:-:S05]  /*13d0*/  IMAD.MOV.U32 R3, RZ, RZ, 0x6000 ;  /* 0x00006000ff037424 */ /* 0x000fca00078e00ff */
[----:B-1----:R-:W-:-:S04]  /*13e0*/  LOP3.LUT R2, R2, 0x4000, R3, 0xd8, !PT ;  /* 0x0000400002027812 */ /* 0x002fc800078ed803 */
[----:B------:R-:W-:-:S05]  /*13f0*/  LOP3.LUT R2, R2, 0x400000, RZ, 0xb8, !PT ;  /* 0x0040000002027812 */ /* 0x000fca00078eb8ff */
[----:B------:R1:W-:Y:S02]  /*1400*/  STS [UR8+0x8], R2 ;  /* 0x00000802ff007988 */ /* 0x0003e40008000808 */
.L_x_49:
[----:B------:R-:W-:Y:S05]  /*1410*/  BSYNC.RELIABLE B2 ;  /* 0x0000000000027941 */ /* 0x000fea0003800100 */
.L_x_40:
[----:B-12-45:R-:W1:Y:S02]  /*1420*/  @!P3 LDS R2, [UR8+0x8] ;  /* 0x00000808ff02b984 */ /* 0x036e640008000800 */
[----:B-1----:R-:W-:-:S05]  /*1430*/  @!P3 LOP3.LUT R2, R2, 0x8000, RZ, 0xb8, !PT ;  /* 0x000080000202b812 */ /* 0x002fca00078eb8ff */
[----:B------:R1:W-:Y:S02]  /*1440*/  @!P3 STS [UR8+0x8], R2 ;  /* 0x00000802ff00b988 */ /* 0x0003e40008000808 */
.L_x_50:
[----:B------:R-:W-:Y:S05]  /*1450*/  BSYNC.RECONVERGENT B3 ;  /* 0x0000000000037941 */ /* 0x000fea0003800200 */
.L_x_39:
        /* <DEDUP_REMOVED lines=9> */
[----:B-1-3--:R-:W-:-:S05]  /*14f0*/  IMAD.SHL.U32 R4, R2, 0x4, RZ ;  /* 0x0000000402047824 */ /* 0x00afca00078e00ff */
        /* <DEDUP_REMOVED lines=8> */
.L_x_51:
[----:B------:R-:W-:Y:S05]  /*1580*/  @P0 BRA `(.L_x_52) ;  /* 0x00000000000c0947 */ /* 0x000fea0003800000 */
[----:B------:R0:W-:Y:S01]  /*1590*/  UTMACMDFLUSH ;  /* 0x00000000000079b7 */ /* 0x0001e20000000000 */
[----:B------:R-:W-:Y:S05]  /*15a0*/  @P0 BRA `(.L_x_52) ;  /* 0x0000000000040947 */ /* 0x000fea0003800000 */
[----:B------:R-:W-:-:S04]  /*15b0*/  DEPBAR.LE SB0, 0x0 ;  /* 0x000080000000791a */ /* 0x000fc80000000000 */
.L_x_52:
[----:B------:R-:W-:Y:S05]  /*15c0*/  WARPSYNC.ALL ;  /* 0x0000000000007948 */ /* 0x000fea0003800000 */
[----:B------:R-:W-:Y:S01]  /*15d0*/  NOP ;  /* 0x0000000000007918 */ /* 0x000fe20000000000 */
[----:B--2---:R-:W-:Y:S01]  /*15e0*/  BAR.SYNC.DEFER_BLOCKING 0x0 ;  /* 0x0000000000007b1d */ /* 0x004fe20000010000 */
[----:B-1--45:R-:W-:Y:S01]  /*15f0*/  SHF.R.U32.HI R2, RZ, 0x5, R0 ;  /* 0x00000005ff027819 */ /* 0x032fe20000011600 */
[----:B------:R-:W-:-:S03]  /*1600*/  UIADD3 UR12, UPT, UPT, UR8, 0x4820, URZ ;  /* 0x00004820080c7890 */ /* 0x000fc6000fffe0ff */
[----:B------:R-:W-:Y:S01]  /*1610*/  R2UR UR22, R2 ;  /* 0x00000000021672ca */ /* 0x000fe200000e0000 */
[----:B------:R-:W-:Y:S01]  /*1620*/  VOTEU.ALL UP0, P3 ;  /* 0x0000000000ff7886 */ /* 0x000fe20001800000 */
[----:B------:R-:W-:Y:S01]  /*1630*/  UMOV UR4, 0x1 ;  /* 0x0000000100047882 */ /* 0x000fe20000000000 */
[----:B------:R-:W-:Y:S01]  /*1640*/  VOTEU.ALL UP1, P3 ;  /* 0x0000000000ff7886 */ /* 0x000fe20001820000 */
[----:B------:R-:W-:Y:S02]  /*1650*/  BSSY.RECONVERGENT B3, `(.L_x_53) ;  /* 0x0000018000037945 */ /* 0x000fe40003800200 */
[----:B------:R-:W-:-:S04]  /*1660*/  @!UP0 UIADD3 UR10, UPT, UPT, -UR4, 0x100000, URZ ;  /* 0x00100000040a8890 */ /* 0x000fc8000fffe1ff */
[----:B------:R-:W-:Y:S02]  /*1670*/  @!UP0 USHF.L.U32 UR11, UR10, 0xb, URZ ;  /* 0x0000000b0a0b8899 */ /* 0x000fe400080006ff */
[----:B------:R-:W-:Y:S02]  /*1680*/  @!UP0 USHF.L.U32 UR10, UR10, 0x1, URZ ;  /* 0x000000010a0a8899 */ /* 0x000fe400080006ff */
[----:B------:R-:W-:-:S04]  /*1690*/  @!UP0 UIADD3 UR4, UPT, UPT, -UR4, 0x100000, URZ ;  /* 0x0010000004048890 */ /* 0x000fc8000fffe1ff */
[----:B------:R-:W-:Y:S02]  /*16a0*/  @!UP0 USHF.L.U32 UR5, UR4, 0xb, URZ ;  /* 0x0000000b04058899 */ /* 0x000fe400080006ff */
[----:B------:R-:W-:Y:S01]  /*16b0*/  @!UP0 USHF.L.U32 UR4, UR4, 0x1, URZ ;  /* 0x0000000104048899 */ /* 0x000fe200080006ff */
[----:B------:R-:W-:Y:S01]  /*16c0*/  VOTEU.ALL UP0, P3 ;  /* 0x0000000000ff7886 */ /* 0x000fe20001800000 */
[----:B------:R-:W1:Y:S04]  /*16d0*/  FENCE.VIEW.ASYNC.S ;  /* 0x00000000000073c6 */ /* 0x000e680000000000 */
[----:B-1----:R1:W2:Y:S06]  /*16e0*/  @!UP0 SYNCS.EXCH.64 URZ, [UR8+0x4800], UR10 ;  /* 0x0048000a08ff85b2 */ /* 0x0022ac0008000100 */
[----:B------:R1:W2:Y:S02]  /*16f0*/  @!UP1 SYNCS.EXCH.64 URZ, [UR8+0x4820], UR4 ;  /* 0x0048200408ff95b2 */ /* 0x0002a40008000100 */
[----:B--2---:R-:W-:Y:S06]  /*1700*/  BAR.SYNC.DEFER_BLOCKING 0x0 ;  /* 0x0000000000007b1d */ /* 0x004fec0000010000 */
[----:B------:R-:W-:Y:S05]  /*1710*/  @P3 BRA `(.L_x_54) ;  /* 0x00000000002c3947 */ /* 0x000fea0003800000 */
[----:B-1----:R-:W-:Y:S02]  /*1720*/  UMOV UR4, 0x1 ;  /* 0x0000000100047882 */ /* 0x002fe40000000000 */
[----:B------:R-:W-:-:S04]  /*1730*/  UIADD3 UR10, UPT, UPT, -UR4, 0x100000, URZ ;  /* 0x00100000040a7890 */ /* 0x000fc8000fffe1ff */
[----:B------:R-:W-:Y:S02]  /*1740*/  USHF.L.U32 UR11, UR10, 0xb, URZ ;  /* 0x0000000b0a0b7899 */ /* 0x000fe400080006ff */
[----:B------:R-:W-:Y:S02]  /*1750*/  USHF.L.U32 UR10, UR10, 0x1, URZ ;  /* 0x000000010a0a7899 */ /* 0x000fe400080006ff */
[----:B------:R-:W-:-:S04]  /*1760*/  UIADD3 UR4, UPT, UPT, -UR4, 0x100000, URZ ;  /* 0x0010000004047890 */ /* 0x000fc8000fffe1ff */
[----:B------:R-:W-:Y:S02]  /*1770*/  USHF.L.U32 UR5, UR4, 0xb, URZ ;  /* 0x0000000b04057899 */ /* 0x000fe400080006ff */
[----:B------:R-:W-:Y:S01]  /*1780*/  USHF.L.U32 UR4, UR4, 0x1, URZ ;  /* 0x0000000104047899 */ /* 0x000fe200080006ff */
[----:B------:R-:W1:Y:S03]  /*1790*/  FENCE.VIEW.ASYNC.S ;  /* 0x00000000000073c6 */ /* 0x000e660000000000 */
[----:B-1----:R2:W4:Y:S08]  /*17a0*/  SYNCS.EXCH.64 URZ, [UR8+0x4808], UR10 ;  /* 0x0048080a08ff75b2 */ /* 0x0025300008000100 */
[----:B------:R2:W5:Y:S02]  /*17b0*/  SYNCS.EXCH.64 URZ, [UR8+0x4828], UR4 ;  /* 0x0048280408ff75b2 */ /* 0x0005640008000100 */
[----:B--2---:R-:W-:Y:S01]  /*17c0*/  NOP ;  /* 0x0000000000007918 */ /* 0x004fe20000000000 */
.L_x_54:
[----:B-1----:R-:W-:Y:S05]  /*17d0*/  BSYNC.RECONVERGENT B3 ;  /* 0x0000000000037941 */ /* 0x002fea0003800200 */
.L_x_53:
[----:B----45:R-:W-:Y:S01]  /*17e0*/  BAR.SYNC.DEFER_BLOCKING 0x0 ;  /* 0x0000000000007b1d */ /* 0x030fe20000010000 */
[----:B------:R-:W-:Y:S01]  /*17f0*/  USHF.L.U32 UR15, UR7, 0x7, URZ ;  /* 0x00000007070f7899 */ /* 0x000fe200080006ff */
[----:B------:R-:W-:Y:S01]  /*1800*/  ISETP.GE.AND P0, PT, R10, 0x1, PT ;  /* 0x000000010a00780c */ /* 0x000fe20003f06270 */
[----:B------:R-:W-:-:S03]  /*1810*/  USHF.L.U32 UR18, UR9, 0x6, URZ ;  /* 0x0000000609127899 */ /* 0x000fc600080006ff */
[----:B------:R-:W-:Y:S04]  /*1820*/  BSSY.RECONVERGENT B3, `(.L_x_55) ;  /* 0x000000d000037945 */ /* 0x000fe80003800200 */
[----:B------:R-:W-:Y:S05]  /*1830*/  @P3 BRA `(.L_x_56) ;  /* 0x00000000002c3947 */ /* 0x000fea0003800000 */
[----:B------:R-:W-:Y:S02]  /*1840*/  UMOV UR4, 0x1 ;  /* 0x0000000100047882 */ /* 0x000fe40000000000 */
[----:B------:R-:W-:-:S04]  /*1850*/  UIADD3 UR10, UPT, UPT, -UR4, 0x100000, URZ ;  /* 0x00100000040a7890 */ /* 0x000fc8000fffe1ff */
[----:B------:R-:W-:Y:S02]  /*1860*/  USHF.L.U32 UR11, UR10, 0xb, URZ ;  /* 0x0000000b0a0b7899 */ /* 0x000fe400080006ff */
[----:B------:R-:W-:Y:S02]  /*1870*/  USHF.L.U32 UR10, UR10, 0x1, URZ ;  /* 0x000000010a0a7899 */ /* 0x000fe400080006ff */
[----:B------:R-:W-:-:S04]  /*1880*/  UIADD3 UR4, UPT, UPT, -UR4, 0x100000, URZ ;  /* 0x0010000004047890 */ /* 0x000fc8000fffe1ff */
[----:B------:R-:W-:Y:S02]  /*1890*/  USHF.L.U32 UR5, UR4, 0xb, URZ ;  /* 0x0000000b04057899 */ /* 0x000fe400080006ff */
[----:B------:R-:W-:Y:S01]  /*18a0*/  USHF.L.U32 UR4, UR4, 0x1, URZ ;  /* 0x0000000104047899 */ /* 0x000fe200080006ff */
[----:B------:R-:W1:Y:S03]  /*18b0*/  FENCE.VIEW.ASYNC.S ;  /* 0x00000000000073c6 */ /* 0x000e660000000000 */
[----:B-1----:R1:W2:Y:S08]  /*18c0*/  SYNCS.EXCH.64 URZ, [UR8+0x4810], UR10 ;  /* 0x0048100a08ff75b2 */ /* 0x0022b00008000100 */
[----:B------:R1:W4:Y:S01]  /*18d0*/  SYNCS.EXCH.64 URZ, [UR8+0x4830], UR4 ;  /* 0x0048300408ff75b2 */ /* 0x0003220008000100 */
[----:B------:R-:W-:Y:S01]  /*18e0*/  NOP ;  /* 0x0000000000007918 */ /* 0x000fe20000000000 */
.L_x_56:
[----:B-1----:R-:W-:Y:S05]  /*18f0*/  BSYNC.RECONVERGENT B3 ;  /* 0x0000000000037941 */ /* 0x002fea0003800200 */
.L_x_55:
[----:B------:R-:W-:Y:S05]  /*1900*/  @!P0 BRA `(.L_x_57) ;  /* 0x0000000400cc8947 */ /* 0x000fea0003800000 */
[----:B--2-4-:R-:W-:Y:S01]  /*1910*/  BAR.SYNC.DEFER_BLOCKING 0x0 ;  /* 0x0000000000007b1d */ /* 0x014fe20000010000 */
[----:B------:R-:W-:Y:S01]  /*1920*/  @!P3 IMAD.MOV.U32 R2, RZ, RZ, 0x1800 ;  /* 0x00001800ff02b424 */ /* 0x000fe200078e00ff */
[----:B------:R-:W-:Y:S02]  /*1930*/  ELECT P1, URZ, PT ;  /* 0x0000000000ff782f */ /* 0x000fe40003820000 */
[----:B------:R-:W-:Y:S02]  /*1940*/  ELECT P0, URZ, PT ;  /* 0x0000000000ff782f */ /* 0x000fe40003800000 */
[C---:B------:R-:W-:Y:S01]  /*1950*/  ISETP.LT.U32.AND P1, PT, R68.reuse, 0x20, P1 ;  /* 0x000000204400780c */ /* 0x040fe20000f21070 */
[----:B------:R-:W-:Y:S01]  /*1960*/  UMOV UR11, UR15 ;  /* 0x0000000f000b7c82 */ /* 0x000fe20008000000 */
[----:B------:R-:W-:Y:S01]  /*1970*/  ISETP.LT.U32.AND P0, PT, R68, 0x20, P0 ;  /* 0x000000204400780c */ /* 0x000fe20000701070 */
[----:B------:R-:W-:-:S10]  /*1980*/  UIADD3 UR16, UPT, UPT, UR8, 0x3000, URZ ;  /* 0x0000300008107890 */ /* 0x000fd4000fffe0ff */
[----:B------:R-:W-:Y:S01]  /*1990*/  VOTEU.ANY UP0, P1 ;  /* 0x0000000000ff7886 */ /* 0x000fe20000800100 */
[----:B------:R-:W-:Y:S01]  /*19a0*/  VOTEU.ANY UP2, P1 ;  /* 0x0000000000ff7886 */ /* 0x000fe20000840100 */
[----:B------:R-:W-:Y:S01]  /*19b0*/  VOTEU.ANY UP1, P0 ;  /* 0x0000000000ff7886 */ /* 0x000fe20000020100 */
[----:B------:R-:W-:Y:S01]  /*19c0*/  VOTEU.ANY UP3, P0 ;  /* 0x0000000000ff7886 */ /* 0x000fe20000060100 */
[----:B------:R1:W-:Y:S01]  /*19d0*/  @!P3 SYNCS.ARRIVE.TRANS64 RZ, [UR8+0x4800], R2 ;  /* 0x00480002ffffb9a7 */ /* 0x0003e20008000008 */
[----:B------:R2:W-:Y:S06]  /*19e0*/  MEMBAR.ALL.CTA ;  /* 0x0000000000007992 */ /* 0x0005ec0000008000 */
[----:B--2---:R-:W2:Y:S01]  /*19f0*/  FENCE.VIEW.ASYNC.S ;  /* 0x00000000000073c6 */ /* 0x004ea20000000000 */
[----:B------:R-:W-:Y:S01]  /*1a00*/  @UP0 UIADD3 UR9, UPT, UPT, UR8, 0x4800, URZ ;  /* 0x0000480008090890 */ /* 0x000fe2000fffe0ff */
[----:B------:R-:W-:Y:S01]  /*1a10*/  @UP0 UMOV UR10, URZ ;  /* 0x000000ff000a0c82 */ /* 0x000fe20008000000 */
[----:B------:R-:W-:Y:S01]  /*1a20*/  @UP1 UIADD3 UR17, UPT, UPT, UR8, 0x4800, URZ ;  /* 0x0000480008111890 */ /* 0x000fe2000fffe0ff */
[----:B------:R-:W-:Y:S01]  /*1a30*/  @UP1 UMOV UR19, URZ ;  /* 0x000000ff00131c82 */ /* 0x000fe20008000000 */
[----:B------:R-:W-:Y:S01]  /*1a40*/  UISETP.NE.U32.AND UP0, UPT, UR22, URZ, UPT ;  /* 0x000000ff1600728c */ /* 0x000fe2000bf05070 */
[----:B--2---:R-:W-:Y:S06]  /*1a50*/  BAR.SYNC.DEFER_BLOCKING 0x0 ;  /* 0x0000000000007b1d */ /* 0x004fec0000010000 */
[----:B------:R1:W-:Y:S02]  /*1a60*/  @UP2 UTMALDG.2D [UR8], [UR24] ;  /* 0x00000008180025b4 */ /* 0x0003e40008008000 */
[----:B------:R-:W-:Y:S06]  /*1a70*/  BAR.SYNC.DEFER_BLOCKING 0x0 ;  /* 0x0000000000007b1d */ /* 0x000fec0000010000 */
[----:B------:R1:W-:Y:S02]  /*1a80*/  @UP3 UTMALDG.2D [UR16], [UR26] ;  /* 0x000000101a0035b4 */ /* 0x0003e40008008000 */
[----:B------:R-:W-:Y:S06]  /*1a90*/  BAR.SYNC.DEFER_BLOCKING 0x0 ;  /* 0x0000000000007b1d */ /* 0x000fec0000010000 */
[----:B------:R-:W2:Y:S02]  /*1aa0*/  SYNCS.PHASECHK.TRANS64.TRYWAIT P0, [UR8+0x4800], RZ ;  /* 0x004800ffff0075a7 */ /* 0x000ea40008001108 */
[----:B-12---:R-:W-:Y:S05]  /*1ab0*/  @!P0 BRA `(.L_x_58) ;  /* 0x0000000c004c8947 */ /* 0x006fea0003800000 */
.L_x_74:
[----:B------:R-:W-:Y:S05]  /*1ac0*/  BRA.U UP0, `(.L_x_59) ;  /* 0x0000000100287547 */ /* 0x000fea000b800000 */
[----:B------:R-:W-:Y:S02]  /*1ad0*/  USHF.R.U32.HI UR4, URZ, 0x4, UR8 ;  /* 0x00000004ff047899 */ /* 0x000fe40008011608 */
[----:B------:R-:W-:Y:S02]  /*1ae0*/  USHF.R.U32.HI UR6, URZ, 0x4, UR16 ;  /* 0x00000004ff067899 */ /* 0x000fe40008011610 */
[----:B------:R-:W-:Y:S02]  /*1af0*/  USGXT.U32 UR4, UR4, 0xe ;  /* 0x0000000e0404789a */ /* 0x000fe40008000000 */
[----:B------:R-:W-:Y:S01]  /*1b00*/  USGXT.U32 UR6, UR6, 0xe ;  /* 0x0000000e0606789a */ /* 0x000fe20008000000 */
[----:B------:R-:W-:Y:S01]  /*1b10*/  UMOV UR10, 0x0 ;  /* 0x00000000000a7882 */ /* 0x000fe20000000000 */
[----:B------:R-:W-:Y:S01]  /*1b20*/  UMOV UR11, 0x8110010 ;  /* 0x08110010000b7882 */ /* 0x000fe20000000000 */
[----:B------:R-:W-:Y:S01]  /*1b30*/  UMOV UR5, 0xc0004010 ;  /* 0xc000401000057882 */ /* 0x000fe20000000000 */
[----:B------:R-:W-:-:S05]  /*1b40*/  UMOV UR7, 0x80004020 ;  /* 0x8000402000077882 */ /* 0x000fca0000000000 */
[----:B------:R1:W-:Y:S01]  /*1b50*/  UTCQMMA gdesc[UR4], gdesc[UR6], tmem[UR23], tmem[UR10], idesc[UR11], !UPT ;  /* 0x00ff0a06040075ea */ /* 0x0003e2000f800317 */
[----:B------:R-:W-:Y:S02]  /*1b60*/  NOP ;  /* 0x0000000000007918 */ /* 0x000fe40000000000 */
.L_x_59:
[----:B------:R-:W-:Y:S01]  /*1b70*/  ELECT P0, URZ, PT ;  /* 0x0000000000ff782f */ /* 0x000fe20003800000 */
[----:B-1----:R-:W-:Y:S01]  /*1b80*/  UMOV UR4, UR12 ;  /* 0x0000000c00047c82 */ /* 0x002fe20008000000 */
[----:B------:R-:W-:Y:S02]  /*1b90*/  UMOV UR5, URZ ;  /* 0x000000ff00057c82 */ /* 0x000fe40008000000 */
[----:B------:R-:W-:-:S13]  /*1ba0*/  ISETP.LT.U32.AND P0, PT, R68, 0x20, P0 ;  /* 0x000000204400780c */ /* 0x000fda0000701070 */
[----:B------:R-:W-:Y:S01]  /*1bb0*/  VOTEU.ANY UP0, P0 ;  /* 0x0000000000ff7886 */ /* 0x000fe20000000100 */
[----:B------:R-:W-:Y:S01]  /*1bc0*/  VOTEU.ANY UP1, P0 ;  /* 0x0000000000ff7886 */ /* 0x000fe20000020100 */
[----:B------:R-:W-:-:S03]  /*1bd0*/  ISETP.GE.U32.AND P0, PT, R10, 0x21, PT ;  /* 0x000000210a00780c */ /* 0x000fc60003f06070 */
[----:B------:R-:W-:Y:S02]  /*1be0*/  @UP0 UMOV UR4, UR4 ;  /* 0x0000000400040c82 */ /* 0x000fe40008000000 */
[----:B------:R1:W-:Y:S01]  /*1bf0*/  @UP1 UTCBAR [UR4], URZ ;  /* 0x000000ff040013e9 */ /* 0x0003e200080000ff */
[----:B------:R-:W-:Y:S06]  /*1c00*/  BAR.SYNC.DEFER_BLOCKING 0x0 ;  /* 0x0000000000007b1d */ /* 0x000fec0000010000 */
[----:B------:R-:W2:Y:S02]  /*1c10*/  SYNCS.PHASECHK.TRANS64.TRYWAIT P1, [UR8+0x4820], RZ ;  /* 0x004820ffff0075a7 */ /* 0x000ea40008021108 */
[----:B-12---:R-:W-:Y:S05]  /*1c20*/  @!P1 BRA `(.L_x_60) ;  /* 0x0000000800fc9947 */ /* 0x006fea0003800000 */
.L_x_75:
[----:B------:R-:W-:Y:S01]  /*1c30*/  UMOV UR4, URZ ;  /* 0x000000ff00047c82 */ /* 0x000fe20008000000 */
[----:B------:R-:W-:Y:S05]  /*1c40*/  @!P0 BRA `(.L_x_57) ;  /* 0x0000000000fc8947 */ /* 0x000fea0003800000 */
[----:B------:R-:W1:Y:S01]  /*1c50*/  LDCU UR28, c[0x0][0x3a0] ;  /* 0x00007400ff1c77ac */ /* 0x000e620008000800 */
[----:B------:R-:W-:Y:S01]  /*1c60*/  UMOV UR5, 0x1 ;  /* 0x0000000100057882 */ /* 0x000fe20000000000 */
[----:B------:R-:W-:-:S05]  /*1c70*/  UMOV UR14, 0x20 ;  /* 0x00000020000e7882 */ /* 0x000fca0000000000 */
.L_x_64:
[----:B------:R-:W-:Y:S01]  /*1c80*/  BAR.SYNC.DEFER_BLOCKING 0x0 ;  /* 0x0000000000007b1d */ /* 0x000fe20000010000 */
[----:B------:R-:W-:Y:S01]  /*1c90*/  ULEA UR9, UR5, UR8, 0x3 ;  /* 0x0000000805097291 */ /* 0x000fe2000f8e18ff */
[----:B------:R-:W-:Y:S01]  /*1ca0*/  @!P3 IMAD.MOV.U32 R2, RZ, RZ, 0x1800 ;  /* 0x00001800ff02b424 */ /* 0x000fe200078e00ff */
[----:B------:R-:W-:Y:S01]  /*1cb0*/  ELECT P1, URZ, PT ;  /* 0x0000000000ff782f */ /* 0x000fe20003820000 */
[----:B------:R-:W-:-:S03]  /*1cc0*/  ULEA UR12, UR5, UR8, 0xc ;  /* 0x00000008050c7291 */ /* 0x000fc6000f8e60ff */
[----:B------:R-:W-:Y:S02]  /*1cd0*/  ISETP.LT.U32.AND P1, PT, R68, 0x20, P1 ;  /* 0x000000204400780c */ /* 0x000fe40000f21070 */
[----:B------:R-:W-:Y:S01]  /*1ce0*/  ELECT P0, URZ, PT ;  /* 0x0000000000ff782f */ /* 0x000fe20003800000 */
[----:B------:R-:W-:-:S03]  /*1cf0*/  ULEA UR16, UR5, UR8, 0xb ;  /* 0x0000000805107291 */ /* 0x000fc6000f8e58ff */
[----:B------:R-:W-:Y:S01]  /*1d00*/  ISETP.LT.U32.AND P0, PT, R68, 0x20, P0 ;  /* 0x000000204400780c */ /* 0x000fe20000701070 */
[----:B------:R-:W-:Y:S01]  /*1d10*/  UMOV UR19, UR14 ;  /* 0x0000000e00137c82 */ /* 0x000fe20008000000 */
[----:B------:R-:W-:Y:S02]  /*1d20*/  UIADD3 UR16, UPT, UPT, UR16, 0x3000, URZ ;  /* 0x0000300010107890 */ /* 0x000fe4000fffe0ff */
[----:B------:R-:W-:-:S03]  /*1d30*/  USHF.L.U32 UR6, UR4, 0x1f, URZ ;  /* 0x0000001f04067899 */ /* 0x000fc600080006ff */
[----:B------:R-:W-:Y:S01]  /*1d40*/  VOTEU.ANY UP0, P1 ;  /* 0x0000000000ff7886 */ /* 0x000fe20000800100 */
[----:B------:R2:W-:Y:S01]  /*1d50*/  @!P3 SYNCS.ARRIVE.TRANS64 RZ, [UR9+0x4800], R2 ;  /* 0x00480002ffffb9a7 */ /* 0x0005e20008000009 */
[----:B------:R4:W-:Y:S06]  /*1d60*/  MEMBAR.ALL.CTA ;  /* 0x0000000000007992 */ /* 0x0009ec0000008000 */
[----:B----4-:R-:W4:Y:S01]  /*1d70*/  FENCE.VIEW.ASYNC.S ;  /* 0x00000000000073c6 */ /* 0x010f220000000000 */
[----:B------:R-:W-:Y:S01]  /*1d80*/  @UP0 UIADD3 UR13, UPT, UPT, UR9, 0x4800, URZ ;  /* 0x00004800090d0890 */ /* 0x000fe2000fffe0ff */
[----:B----4-:R-:W-:Y:S01]  /*1d90*/  VOTEU.ANY UP0, P1 ;  /* 0x0000000000ff7886 */ /* 0x010fe20000800100 */
[----:B------:R-:W-:Y:S01]  /*1da0*/  VOTEU.ANY UP1, P0 ;  /* 0x0000000000ff7886 */ /* 0x000fe20000020100 */
[----:B--2---:R-:W-:-:S04]  /*1db0*/  IMAD.U32 R2, RZ, RZ, UR6 ;  /* 0x00000006ff027e24 */ /* 0x004fc8000f8e00ff */
[----:B------:R-:W-:Y:S01]  /*1dc0*/  @UP1 UIADD3 UR17, UPT, UPT, UR9, 0x4800, URZ ;  /* 0x0000480009111890 */ /* 0x000fe2000fffe0ff */
[----:B------:R-:W-:Y:S01]  /*1dd0*/  VOTEU.ANY UP1, P0 ;  /* 0x0000000000ff7886 */ /* 0x000fe20000020100 */
[----:B------:R-:W-:Y:S06]  /*1de0*/  BAR.SYNC.DEFER_BLOCKING 0x0 ;  /* 0x0000000000007b1d */ /* 0x000fec0000010000 */
[----:B------:R2:W-:Y:S01]  /*1df0*/  @UP0 UTMALDG.2D [UR12], [UR24] ;  /* 0x0000000c180005b4 */ /* 0x0005e20008008000 */
[----:B------:R-:W-:Y:S01]  /*1e00*/  UISETP.NE.U32.AND UP0, UPT, UR22, URZ, UPT ;  /* 0x000000ff1600728c */ /* 0x000fe2000bf05070 */
[----:B------:R-:W-:Y:S06]  /*1e10*/  BAR.SYNC.DEFER_BLOCKING 0x0 ;  /* 0x0000000000007b1d */ /* 0x000fec0000010000 */
[----:B------:R2:W-:Y:S02]  /*1e20*/  @UP1 UTMALDG.2D [UR16], [UR26] ;  /* 0x000000101a0015b4 */ /* 0x0005e40008008000 */
[----:B------:R-:W-:Y:S06]  /*1e30*/  BAR.SYNC.DEFER_BLOCKING 0x0 ;  /* 0x0000000000007b1d */ /* 0x000fec0000010000 */
[----:B------:R-:W4:Y:S02]  /*1e40*/  SYNCS.PHASECHK.TRANS64.TRYWAIT P0, [UR9+0x4800], R2 ;  /* 0x00480002ff0075a7 */ /* 0x000f240008001109 */
[----:B--2-4-:R-:W-:Y:S05]  /*1e50*/  @!P0 BRA `(.L_x_61) ;  /* 0x00000008007c8947 */ /* 0x014fea0003800000 */
.L_x_76:
        /* <DEDUP_REMOVED lines=9> */
[----:B------:R2:W-:Y:S01]  /*1ef0*/  UTCQMMA gdesc[UR6], gdesc[UR10], tmem[UR23], tmem[UR12], idesc[UR13], UPT ;  /* 0x00ff0c0a060075ea */ /* 0x0005e2000b800317 */
[----:B------:R-:W-:Y:S02]  /*1f00*/  NOP ;  /* 0x0000000000007918 */ /* 0x000fe40000000000 */
.L_x_62:
[----:B------:R-:W-:Y:S01]  /*1f10*/  ELECT P0, URZ, PT ;  /* 0x0000000000ff782f */ /* 0x000fe20003800000 */
[----:B--2---:R-:W-:-:S03]  /*1f20*/  UIADD3 UR6, UPT, UPT, UR9, 0x4820, URZ ;  /* 0x0000482009067890 */ /* 0x004fc6000fffe0ff */
[----:B------:R-:W-:Y:S01]  /*1f30*/  ISETP.LT.U32.AND P0, PT, R68, 0x20, P0 ;  /* 0x000000204400780c */ /* 0x000fe20000701070 */
[----:B------:R-:W-:-:S12]  /*1f40*/  UMOV UR7, URZ ;  /* 0x000000ff00077c82 */ /* 0x000fd80008000000 */
[----:B------:R-:W-:Y:S01]  /*1f50*/  VOTEU.ANY UP0, P0 ;  /* 0x0000000000ff7886 */ /* 0x000fe20000000100 */
[----:B------:R-:W-:-:S04]  /*1f60*/  VOTEU.ANY UP1, P0 ;  /* 0x0000000000ff7886 */ /* 0x000fc80000020100 */
[----:B------:R-:W-:Y:S02]  /*1f70*/  @UP0 UMOV UR6, UR6 ;  /* 0x0000000600060c82 */ /* 0x000fe40008000000 */
[----:B------:R2:W-:Y:S01]  /*1f80*/  @UP1 UTCBAR [UR6], URZ ;  /* 0x000000ff060013e9 */ /* 0x0005e200080000ff */
[----:B------:R-:W-:Y:S06]  /*1f90*/  BAR.SYNC.DEFER_BLOCKING 0x0 ;  /* 0x0000000000007b1d */ /* 0x000fec0000010000 */
[----:B------:R-:W4:Y:S02]  /*1fa0*/  SYNCS.PHASECHK.TRANS64.TRYWAIT P0, [UR9+0x4820], R2 ;  /* 0x00482002ff0075a7 */ /* 0x000f240008001109 */
[----:B--2-4-:R-:W-:Y:S05]  /*1fb0*/  @!P0 BRA `(.L_x_63) ;  /* 0x0000000800308947 */ /* 0x014fea0003800000 */
.L_x_77:
[----:B------:R-:W-:Y:S02]  /*1fc0*/  UIADD3 UR5, UPT, UPT, UR5, 0x1, URZ ;  /* 0x0000000105057890 */ /* 0x000fe4000fffe0ff */
[----:B------:R-:W-:Y:S02]  /*1fd0*/  UIADD3 UR14, UPT, UPT, UR14, 0x20, URZ ;  /* 0x000000200e0e7890 */ /* 0x000fe4000fffe0ff */
[----:B------:R-:W-:-:S04]  /*1fe0*/  UISETP.NE.U32.AND UP0, UPT, UR5, 0x3, UPT ;  /* 0x000000030500788c */ /* 0x000fc8000bf05070 */
[----:B------:R-:W-:Y:S02]  /*1ff0*/  USEL UR6, URZ, 0x1, UP0 ;  /* 0x00000001ff067887 */ /* 0x000fe40008000000 */
[----:B------:R-:W-:Y:S02]  /*2000*/  USEL UR5, UR5, URZ, UP0 ;  /* 0x000000ff05057287 */ /* 0x000fe40008000000 */
[----:B-1----:R-:W-:Y:S02]  /*2010*/  UISETP.GE.AND UP0, UPT, UR14, UR28, UPT ;  /* 0x0000001c0e00728c */ /* 0x002fe4000bf06270 */
[----:B------:R-:W-:-:S07]  /*2020*/  ULOP3.LUT UR4, UR4, UR6, URZ, 0x3c, !UPT ;  /* 0x0000000604047292 */ /* 0x000fce000f8e3cff */
[----:B------:R-:W-:Y:S05]  /*2030*/  BRA.U !UP0, `(.L_x_64) ;  /* 0xfffffffd08107547 */ /* 0x000fea000b83ffff */
.L_x_57:
[----:B--2-4-:R-:W-:Y:S06]  /*2040*/  BAR.SYNC.DEFER_BLOCKING 0x0 ;  /* 0x0000000000007b1d */ /* 0x014fec0000010000 */
[----:B------:R-:W-:Y:S04]  /*2050*/  BSSY.RECONVERGENT B3, `(.L_x_65) ;  /* 0x0000004000037945 */ /* 0x000fe80003800200 */
[----:B------:R-:W-:Y:S05]  /*2060*/  @P3 BRA `(.L_x_66) ;  /* 0x0000000000083947 */ /* 0x000fea0003800000 */
[----:B------:R-:W1:Y:S02]  /*2070*/  SYNCS.CCTL.IV [UR8+0x4800] ;  /* 0x00480000ff0079b1 */ /* 0x000e640008000008 */
[----:B-1----:R-:W1:Y:S02]  /*2080*/  SYNCS.CCTL.IV [UR8+0x4820] ;  /* 0x00482000ff0079b1 */ /* 0x002e640008000008 */
.L_x_66:
[----:B------:R-:W-:Y:S05]  /*2090*/  BSYNC.RECONVERGENT B3 ;  /* 0x0000000000037941 */ /* 0x000fea0003800200 */
.L_x_65:
[----:B-1----:R-:W-:Y:S06]  /*20a0*/  BAR.SYNC.DEFER_BLOCKING 0x0 ;  /* 0x0000000000007b1d */ /* 0x002fec0000010000 */
[----:B------:R-:W-:Y:S04]  /*20b0*/  BSSY.RECONVERGENT B3, `(.L_x_67) ;  /* 0x0000004000037945 */ /* 0x000fe80003800200 */
[----:B------:R-:W-:Y:S05]  /*20c0*/  @P3 BRA `(.L_x_68) ;  /* 0x0000000000083947 */ /* 0x000fea0003800000 */
[----:B------:R-:W1:Y:S02]  /*20d0*/  SYNCS.CCTL.IV [UR8+0x4808] ;  /* 0x00480800ff0079b1 */ /* 0x000e640008000008 */
[----:B-1----:R-:W1:Y:S02]  /*20e0*/  SYNCS.CCTL.IV [UR8+0x4828] ;  /* 0x00482800ff0079b1 */ /* 0x002e640008000008 */
.L_x_68:
[----:B------:R-:W-:Y:S05]  /*20f0*/  BSYNC.RECONVERGENT B3 ;  /* 0x0000000000037941 */ /* 0x000fea0003800200 */
.L_x_67:
[----:B-1----:R-:W-:Y:S06]  /*2100*/  BAR.SYNC.DEFER_BLOCKING 0x0 ;  /* 0x0000000000007b1d */ /* 0x002fec0000010000 */
[----:B------:R-:W-:Y:S04]  /*2110*/  BSSY.RECONVERGENT B3, `(.L_x_69) ;  /* 0x0000004000037945 */ /* 0x000fe80003800200 */
[----:B------:R-:W-:Y:S05]  /*2120*/  @P3 BRA `(.L_x_70) ;  /* 0x0000000000083947 */ /* 0x000fea0003800000 */
[----:B------:R-:W1:Y:S02]  /*2130*/  SYNCS.CCTL.IV [UR8+0x4810] ;  /* 0x00481000ff0079b1 */ /* 0x000e640008000008 */
[----:B-1----:R-:W1:Y:S02]  /*2140*/  SYNCS.CCTL.IV [UR8+0x4830] ;  /* 0x00483000ff0079b1 */ /* 0x002e640008000008 */
.L_x_70:
[----:B------:R-:W-:Y:S05]  /*2150*/  BSYNC.RECONVERGENT B3 ;  /* 0x0000000000037941 */ /* 0x000fea0003800200 */
.L_x_69:
[----:B------:R-:W-:Y:S01]  /*2160*/  USHF.L.U32 UR22, UR22, 0x15, URZ ;  /* 0x0000001516167899 */ /* 0x000fe200080006ff */
[C---:B------:R-:W-:Y:S01]  /*2170*/  IMAD.SHL.U32 R2, R0.reuse, 0x40, RZ ;  /* 0x0000004000027824 */ /* 0x040fe200078e00ff */
[----:B------:R-:W-:Y:S01]  /*2180*/  ELECT P0, URZ, PT ;  /* 0x0000000000ff782f */ /* 0x000fe20003800000 */
[----:B------:R-:W-:Y:S01]  /*2190*/  IMAD.SHL.U32 R3, R0, 0x8, RZ ;  /* 0x0000000800037824 */ /* 0x000fe200078e00ff */
[----:B------:R-:W-:Y:S02]  /*21a0*/  ULOP3.LUT UR22, UR22, 0x600000, URZ, 0xc0, !UPT ;  /* 0x0060000016167892 */ /* 0x000fe4000f8ec0ff */
[----:B------:R-:W-:Y:S01]  /*21b0*/  LOP3.LUT R0, R2, 0x1fc0, RZ, 0xc0, !PT ;  /* 0x00001fc002007812 */ /* 0x000fe200078ec0ff */
[----:B------:R-:W-:Y:S01]  /*21c0*/  UMOV UR9, UR18 ;  /* 0x0000001200097c82 */ /* 0x000fe20008000000 */
[----:B------:R-:W-:Y:S01]  /*21d0*/  UIADD3 UR22, UPT, UPT, UR23, UR22, URZ ;  /* 0x0000001617167290 */ /* 0x000fe2000fffe0ff */
[----:B------:R-:W-:Y:S01]  /*21e0*/  ISETP.LT.U32.AND P0, PT, R68, 0x20, P0 ;  /* 0x000000204400780c */ /* 0x000fe20000701070 */
[----:B------:R-:W-:Y:S01]  /*21f0*/  UMOV UR10, UR15 ;  /* 0x0000000f000a7c82 */ /* 0x000fe20008000000 */
[----:B------:R-:W-:-:S04]  /*2200*/  LOP3.LUT R0, R0, 0x30, R3, 0xf8, !PT ;  /* 0x0000003000007812 */ /* 0x000fc800078ef803 */
[C---:B------:R-:W-:Y:S02]  /*2210*/  LOP3.LUT R2, R0.reuse, 0x10, RZ, 0x3c, !PT ;  /* 0x0000001000027812 */ /* 0x040fe400078e3cff */
[----:B---3--:R-:W2:Y:S01]  /*2220*/  LDTM.x64 R4, tmem[UR22] ;  /* 0x00000016000479ee */ /* 0x008ea20008340000 */
[----:B------:R-:W-:Y:S01]  /*2230*/  LOP3.LUT R3, R0, 0x20, RZ, 0x3c, !PT ;  /* 0x0000002000037812 */ /* 0x000fe200078e3cff */
[----:B------:R-:W-:-:S03]  /*2240*/  NOP ;  /* 0x0000000000007918 */ /* 0x000fc60000000000 */
[----:B--2---:R-:W-:Y:S01]  /*2250*/  VOTEU.ANY UP1, P0 ;  /* 0x0000000000ff7886 */ /* 0x004fe20000020100 */
[----:B------:R-:W-:Y:S01]  /*2260*/  VOTEU.ANY UP0, P0 ;  /* 0x0000000000ff7886 */ /* 0x000fe20000000100 */
[----:B------:R-:W-:Y:S02]  /*2270*/  F2FP.SATFINITE.E4M3.F32.PACK_AB_MERGE_C R6, R7, R6, RZ ;  /* 0x000000060706723e */ /* 0x000fe400048070ff */
[----:B------:R-:W-:Y:S02]  /*2280*/  F2FP.SATFINITE.E4M3.F32.PACK_AB_MERGE_C R10, R11, R10, RZ ;  /* 0x0000000a0b0a723e */ /* 0x000fe400048070ff */
[----:B------:R-:W-:Y:S02]  /*2290*/  F2FP.SATFINITE.E4M3.F32.PACK_AB_MERGE_C R14, R15, R14, RZ ;  /* 0x0000000e0f0e723e */ /* 0x000fe400048070ff */
[----:B------:R-:W-:Y:S02]  /*22a0*/  F2FP.SATFINITE.E4M3.F32.PACK_AB_MERGE_C R7, R19, R18, RZ ;  /* 0x000000121307723e */ /* 0x000fe400048070ff */
[----:B------:R-:W-:-:S02]  /*22b0*/  F2FP.SATFINITE.E4M3.F32.PACK_AB_MERGE_C R22, R23, R22, RZ ;  /* 0x000000161716723e */ /* 0x000fc400048070ff */
[----:B------:R-:W-:Y:S02]  /*22c0*/  F2FP.SATFINITE.E4M3.F32.PACK_AB_MERGE_C R26, R27, R26, RZ ;  /* 0x0000001a1b1a723e */ /* 0x000fe400048070ff */
        /* <DEDUP_REMOVED lines=10> */
[----:B------:R-:W-:-:S02]  /*2370*/  F2FP.SATFINITE.E4M3.F32.PACK_AB_MERGE_C R4, R5, R4, R6 ;  /* 0x000000040504723e */ /* 0x000fc40004807006 */
[----:B------:R-:W-:Y:S02]  /*2380*/  F2FP.SATFINITE.E4M3.F32.PACK_AB_MERGE_C R5, R9, R8, R10 ;  /* 0x000000080905723e */ /* 0x000fe4000480700a */
[----:B------:R-:W-:Y:S02]  /*2390*/  F2FP.SATFINITE.E4M3.F32.PACK_AB_MERGE_C R6, R13, R12, R14 ;  /* 0x0000000c0d06723e */ /* 0x000fe4000480700e */
[----:B------:R-:W-:Y:S02]  /*23a0*/  F2FP.SATFINITE.E4M3.F32.PACK_AB_MERGE_C R7, R17, R16, R7 ;  /* 0x000000101107723e */ /* 0x000fe40004807007 */
[----:B------:R-:W-:Y:S02]  /*23b0*/  F2FP.SATFINITE.E4M3.F32.PACK_AB_MERGE_C R20, R21, R20, R22 ;  /* 0x000000141514723e */ /* 0x000fe40004807016 */
[----:B------:R-:W-:Y:S01]  /*23c0*/  F2FP.SATFINITE.E4M3.F32.PACK_AB_MERGE_C R21, R25, R24, R26 ;  /* 0x000000181915723e */ /* 0x000fe2000480701a */
[----:B-1----:R1:W-:Y:S01]  /*23d0*/  STS.128 [R0+UR8], R4 ;  /* 0x0000000400007988 */ /* 0x0023e20008000c08 */
[----:B------:R-:W-:-:S02]  /*23e0*/  F2FP.SATFINITE.E4M3.F32.PACK_AB_MERGE_C R22, R29, R28, R30 ;  /* 0x0000001c1d16723e */ /* 0x000fc4000480701e */
[----:B------:R-:W-:Y:S02]  /*23f0*/  F2FP.SATFINITE.E4M3.F32.PACK_AB_MERGE_C R23, R33, R32, R23 ;  /* 0x000000202117723e */ /* 0x000fe40004807017 */
[----:B------:R-:W-:Y:S02]  /*2400*/  F2FP.SATFINITE.E4M3.F32.PACK_AB_MERGE_C R36, R37, R36, R38 ;  /* 0x000000242524723e */ /* 0x000fe40004807026 */
[----:B------:R-:W-:Y:S01]  /*2410*/  F2FP.SATFINITE.E4M3.F32.PACK_AB_MERGE_C R37, R41, R40, R42 ;  /* 0x000000282925723e */ /* 0x000fe2000480702a */
[----:B------:R1:W-:Y:S01]  /*2420*/  STS.128 [R2+UR8], R20 ;  /* 0x0000001402007988 */ /* 0x0003e20008000c08 */
[----:B------:R-:W-:Y:S02]  /*2430*/  F2FP.SATFINITE.E4M3.F32.PACK_AB_MERGE_C R38, R45, R44, R46 ;  /* 0x0000002c2d26723e */ /* 0x000fe4000480702e */
[----:B------:R-:W-:Y:S02]  /*2440*/  F2FP.SATFINITE.E4M3.F32.PACK_AB_MERGE_C R39, R49, R48, R50 ;  /* 0x000000303127723e */ /* 0x000fe40004807032 */
[----:B------:R-:W-:-:S02]  /*2450*/  F2FP.SATFINITE.E4M3.F32.PACK_AB_MERGE_C R52, R53, R52, R54 ;  /* 0x000000343534723e */ /* 0x000fc40004807036 */
[----:B------:R-:W-:Y:S01]  /*2460*/  F2FP.SATFINITE.E4M3.F32.PACK_AB_MERGE_C R53, R57, R56, R58 ;  /* 0x000000383935723e */ /* 0x000fe2000480703a */
[----:B------:R1:W-:Y:S01]  /*2470*/  STS.128 [R3+UR8], R36 ;  /* 0x0000002403007988 */ /* 0x0003e20008000c08 */
[----:B------:R-:W-:Y:S02]  /*2480*/  F2FP.SATFINITE.E4M3.F32.PACK_AB_MERGE_C R54, R61, R60, R62 ;  /* 0x0000003c3d36723e */ /* 0x000fe4000480703e */
[----:B------:R-:W-:Y:S02]  /*2490*/  F2FP.SATFINITE.E4M3.F32.PACK_AB_MERGE_C R55, R65, R64, R66 ;  /* 0x000000404137723e */ /* 0x000fe40004807042 */
[----:B------:R-:W-:-:S05]  /*24a0*/  LOP3.LUT R8, R0, 0x30, RZ, 0x3c, !PT ;  /* 0x0000003000087812 */ /* 0x000fca00078e3cff */
[----:B------:R1:W-:Y:S01]  /*24b0*/  STS.128 [R8+UR8], R52 ;  /* 0x0000003408007988 */ /* 0x0003e20008000c08 */
[----:B------:R2:W-:Y:S06]  /*24c0*/  MEMBAR.ALL.CTA ;  /* 0x0000000000007992 */ /* 0x0005ec0000008000 */
[----:B--2---:R-:W2:Y:S02]  /*24d0*/  FENCE.VIEW.ASYNC.S ;  /* 0x00000000000073c6 */ /* 0x004ea40000000000 */
[----:B--2---:R-:W-:Y:S06]  /*24e0*/  BAR.SYNC.DEFER_BLOCKING 0x0 ;  /* 0x0000000000007b1d */ /* 0x004fec0000010000 */
[----:B------:R1:W-:Y:S01]  /*24f0*/  @UP1 UTMASTG.2D [UR8], [UR20] ;  /* 0x00000008140013b5 */ /* 0x0003e20008008000 */
[----:B------:R0:W-:Y:S01]  /*2500*/  UTMACMDFLUSH ;  /* 0x00000000000079b7 */ /* 0x0001e20000000000 */
[----:B------:R-:W-:-:S04]  /*2510*/  DEPBAR.LE SB0, 0x0 ;  /* 0x000080000000791a */ /* 0x000fc80000000000 */
[----:B------:R-:W-:Y:S08]  /*2520*/  BAR.SYNC.DEFER_BLOCKING 0x0 ;  /* 0x0000000000007b1d */ /* 0x000ff00000010000 */
[----:B------:R-:W-:Y:S06]  /*2530*/  BAR.SYNC.DEFER_BLOCKING 0x0 ;  /* 0x0000000000007b1d */ /* 0x000fec0000010000 */
[----:B-1----:R-:W-:Y:S05]  /*2540*/  @P2 BRA `(.L_x_71) ;  /* 0x0000000000a02947 */ /* 0x002fea0003800000 */
[----:B------:R-:W1:Y:S01]  /*2550*/  S2UR UR5, SR_CgaCtaId ;  /* 0x00000000000579c3 */ /* 0x000e620000008800 */
[----:B------:R-:W-:Y:S01]  /*2560*/  NOP ;  /* 0x0000000000007918 */ /* 0x000fe20000000000 */
[----:B------:R-:W-:Y:S01]  /*2570*/  UMOV UR4, 0x50 ;  /* 0x0000005000047882 */ /* 0x000fe20000000000 */
[----:B------:R-:W-:Y:S02]  /*2580*/  IMAD.U32 R0, RZ, RZ, UR23 ;  /* 0x00000017ff007e24 */ /* 0x000fe4000f8e00ff */
[----:B------:R-:W-:Y:S02]  /*2590*/  IMAD.MOV.U32 R3, RZ, RZ, 0x3 ;  /* 0x00000003ff037424 */ /* 0x000fe400078e00ff */
[----:B------:R-:W-:Y:S01]  /*25a0*/  IMAD.MOV.U32 R7, RZ, RZ, 0x1 ;  /* 0x00000001ff077424 */ /* 0x000fe200078e00ff */
[----:B------:R-:W-:-:S04]  /*25b0*/  LOP3.LUT R0, R0, 0xffff, RZ, 0xc0, !PT ;  /* 0x0000ffff00007812 */ /* 0x000fc800078ec0ff */
[----:B------:R-:W-:-:S05]  /*25c0*/  SHF.R.U32.HI R0, RZ, 0x5, R0 ;  /* 0x00000005ff007819 */ /* 0x000fca0000011600 */
[----:B------:R-:W-:Y:S01]  /*25d0*/  VIADD R2, R0, 0x10 ;  /* 0x0000001000027836 */ /* 0x000fe20000000000 */
[----:B------:R-:W-:Y:S01]  /*25e0*/  SHF.L.U32 R0, R3, R0, RZ ;  /* 0x0000000003007219 */ /* 0x000fe200000006ff */
[----:B-1----:R-:W-:-:S03]  /*25f0*/  ULEA UR6, UR5, UR4, 0x18 ;  /* 0x0000000405067291 */ /* 0x002fc6000f8ec0ff */
[----:B------:R-:W-:-:S04]  /*2600*/  SHF.L.U32 R3, R7, R2, RZ ;  /* 0x0000000207037219 */ /* 0x000fc800000006ff */
[----:B------:R-:W-:Y:S02]  /*2610*/  LOP3.LUT R0, R3, R0, RZ, 0xfc, !PT ;  /* 0x0000000003007212 */ /* 0x000fe400078efcff */
[----:B------:R-:W1:Y:S02]  /*2620*/  LDS R5, [UR6] ;  /* 0x00000006ff057984 */ /* 0x000e640008000800 */
[C---:B------:R-:W-:Y:S02]  /*2630*/  LOP3.LUT R2, R0.reuse, 0xffff, RZ, 0xc0, !PT ;  /* 0x0000ffff00027812 */ /* 0x040fe400078ec0ff */
[----:B-1----:R-:W-:-:S04]  /*2640*/  LOP3.LUT R3, R0, 0xffff, R5, 0x80, !PT ;  /* 0x0000ffff00037812 */ /* 0x002fc800078e8005 */
[----:B------:R-:W-:-:S13]  /*2650*/  ISETP.NE.AND P0, PT, R3, R2, PT ;  /* 0x000000020300720c */ /* 0x000fda0003f05270 */
[----:B------:R-:W-:Y:S05]  /*2660*/  @P0 BRA `(.L_x_72) ;  /* 0x0000000000500947 */ /* 0x000fea0003800000 */
[----:B------:R-:W-:Y:S02]  /*2670*/  SHF.R.U32.HI R5, RZ, 0x10, R5 ;  /* 0x00000010ff057819 */ /* 0x000fe40000011605 */
[----:B------:R-:W-:-:S04]  /*2680*/  SHF.R.U32.HI R2, RZ, 0x10, R0 ;  /* 0x00000010ff027819 */ /* 0x000fc80000011600 */
[----:B------:R-:W-:-:S04]  /*2690*/  LOP3.LUT R5, R5, R2, RZ, 0xc0, !PT ;  /* 0x0000000205057212 */ /* 0x000fc800078ec0ff */
[----:B------:R-:W-:-:S13]  /*26a0*/  ISETP.NE.AND P0, PT, R5, R2, PT ;  /* 0x000000020500720c */ /* 0x000fda0003f05270 */
[----:B------:R-:W-:Y:S05]  /*26b0*/  @P0 BRA `(.L_x_73) ;  /* 0x0000000000300947 */ /* 0x000fea0003800000 */
[----:B------:R-:W-:Y:S01]  /*26c0*/  R2UR UR4, R0 ;  /* 0x00000000000472ca */ /* 0x000fe200000e0000 */
[----:B------:R-:W-:Y:S01]  /*26d0*/  VOTEU.ANY UR5, UPT, PT ;  /* 0x0000000000057886 */ /* 0x000fe200038e0100 */
[----:B------:R-:W1:Y:S01]  /*26e0*/  S2R R0, SR_LANEID ;  /* 0x0000000000007919 */ /* 0x000e620000000000 */
[----:B------:R-:W-:-:S10]  /*26f0*/  UFLO.U32 UR5, UR5 ;  /* 0x00000005000572bd */ /* 0x000fd400080e0000 */
[----:B------:R-:W-:-:S06]  /*2700*/  ULOP3.LUT UR4, URZ, UR4, URZ, 0x33, !UPT ;  /* 0x00000004ff047292 */ /* 0x000fcc000f8e33ff */
[----:B------:R-:W-:-:S04]  /*2710*/  IMAD.U32 R2, RZ, RZ, UR4 ;  /* 0x00000004ff027e24 */ /* 0x000fc8000f8e00ff */
[----:B------:R-:W2:Y:S02]  /*2720*/  REDUX UR7, R2 ;  /* 0x00000000020773c4 */ /* 0x000ea40000000000 */
[----:B------:R3:W-:Y:S01]  /*2730*/  UTCATOMSWS.AND URZ, UR4 ;  /* 0x0000000400ff79e3 */ /* 0x0007e20008000000 */
[----:B-1----:R-:W-:Y:S01]  /*2740*/  ISETP.EQ.U32.AND P0, PT, R0, UR5, PT ;  /* 0x0000000500007c0c */ /* 0x002fe2000bf02070 */
[----:B--2---:R-:W-:-:S12]  /*2750*/  IMAD.U32 R0, RZ, RZ, UR7 ;  /* 0x00000007ff007e24 */ /* 0x004fd8000f8e00ff */
[----:B------:R3:W-:Y:S01]  /*2760*/  @P0 ATOMS.AND RZ, [UR6], R0 ;  /* 0x00000000ffff098c */ /* 0x0007e2000a800006 */
[----:B------:R-:W-:Y:S05]  /*2770*/  BRA `(.L_x_71) ;  /* 0x0000000000147947 */ /* 0x000fea0003800000 */
.L_x_73:
[----:B------:R-:W-:-:S07]  /*2780*/  MOV R2, 0x27a0 ;  /* 0x000027a000027802 */ /* 0x000fce0000000f00 */
[----:B------:R-:W-:Y:S05]  /*2790*/  CALL.REL.NOINC `($__internal_0_$__cuda_sm10x_tcgen05_guardrail_trap_col_being_dealloced_not_returned_by_alloc) ;  /* 0x0000000000447944 */ /* 0x000fea0003c00000 */
[----:B------:R-:W-:Y:S05]  /*27a0*/  BRA `(.L_x_71) ;  /* 0x0000000000087947 */ /* 0x000fea0003800000 */
.L_x_72:
[----:B------:R-:W-:-:S07]  /*27b0*/  MOV R2, 0x27d0 ;  /* 0x000027d000027802 */ /* 0x000fce0000000f00 */
[----:B------:R-:W-:Y:S05]  /*27c0*/  CALL.REL.NOINC `($__internal_2_$__cuda_sm10x_tcgen05_guardrail_trap_unallocated_columns_being_dealloced) ;  /* 0x0000000000507944 */ /* 0x000fea0003c00000 */
.L_x_71:
[----:B------:R-:W-:Y:S01]  /*27d0*/  NOP ;  /* 0x0000000000007918 */ /* 0x000fe20000000000 */
[----:B---3--:R-:W-:Y:S05]  /*27e0*/  EXIT ;  /* 0x000000000000794d */ /* 0x008fea0003800000 */
.L_x_58:
[----:B------:R-:W1:Y:S02]  /*27f0*/  SYNCS.PHASECHK.TRANS64.TRYWAIT P0, [UR8+0x4800], RZ ;  /* 0x004800ffff0075a7 */ /* 0x000e640008001108 */
[----:B-1----:R-:W-:Y:S05]  /*2800*/  @!P0 BRA `(.L_x_58) ;  /* 0xfffffffc00f88947 */ /* 0x002fea000383ffff */
[----:B------:R-:W-:Y:S05]  /*2810*/  BRA `(.L_x_74) ;  /* 0xfffffff000a87947 */ /* 0x000fea000383ffff */
.L_x_60:
[----:B------:R-:W1:Y:S02]  /*2820*/  SYNCS.PHASECHK.TRANS64.TRYWAIT P1, [UR8+0x4820], RZ ;  /* 0x004820ffff0075a7 */ /* 0x000e640008021108 */
[----:B-1----:R-:W-:Y:S05]  /*2830*/  @!P1 BRA `(.L_x_60) ;  /* 0xfffffffc00f89947 */ /* 0x002fea000383ffff */
[----:B------:R-:W-:Y:S05]  /*2840*/  BRA `(.L_x_75) ;  /* 0xfffffff000f87947 */ /* 0x000fea000383ffff */
.L_x_61:
[----:B------:R-:W2:Y:S02]  /*2850*/  SYNCS.PHASECHK.TRANS64.TRYWAIT P0, [UR9+0x4800], R2 ;  /* 0x00480002ff0075a7 */ /* 0x000ea40008001109 */
[----:B--2---:R-:W-:Y:S05]  /*2860*/  @!P0 BRA `(.L_x_61) ;  /* 0xfffffffc00f88947 */ /* 0x004fea000383ffff */
[----:B------:R-:W-:Y:S05]  /*2870*/  BRA `(.L_x_76) ;  /* 0xfffffff400787947 */ /* 0x000fea000383ffff */
.L_x_63:
[----:B------:R-:W2:Y:S02]  /*2880*/  SYNCS.PHASECHK.TRANS64.TRYWAIT P0, [UR9+0x4820], R2 ;  /* 0x00482002ff0075a7 */ /* 0x000ea40008001109 */
[----:B--2---:R-:W-:Y:S05]  /*2890*/  @!P0 BRA `(.L_x_63) ;  /* 0xfffffffc00f88947 */ /* 0x004fea000383ffff */
[----:B------:R-:W-:Y:S05]  /*28a0*/  BRA `(.L_x_77) ;  /* 0xfffffff400c47947 */ /* 0x000fea000383ffff */
        .weak           $__internal_0_$__cuda_sm10x_tcgen05_guardrail_trap_col_being_dealloced_not_returned_by_alloc
        .type           $__internal_0_$__cuda_sm10x_tcgen05_guardrail_trap_col_being_dealloced_not_returned_by_alloc,@function
        .size           $__internal_0_$__cuda_sm10x_tcgen05_guardrail_trap_col_being_dealloced_not_returned_by_alloc,($__internal_1_$__cuda_sm10x_tcgen05_guardrail_trap_phase_invalid_during_alloc - $__internal_0_$__cuda_sm10x_tcgen05_guardrail_trap_col_being_dealloced_not_returned_by_alloc)
$__internal_0_$__cuda_sm10x_tcgen05_guardrail_trap_col_being_dealloced_not_returned_by_alloc:
[----:B------:R-:W-:Y:S05]  /*28b0*/  BPT.TRAP 0x1 ;  /* 0x000000040000795c */ /* 0x000fea0000300000 */
[----:B------:R-:W-:-:S04]  /*28c0*/  IMAD.MOV.U32 R3, RZ, RZ, 0x0 ;  /* 0x00000000ff037424 */ /* 0x000fc800078e00ff */
[----:B------:R-:W-:Y:S05]  /*28d0*/  RET.REL.NODEC R2 `(gluon_tcgen05) ;  /* 0xffffffd402c87950 */ /* 0x000fea0003c3ffff */
        .weak           $__internal_1_$__cuda_sm10x_tcgen05_guardrail_trap_phase_invalid_during_alloc
        .type           $__internal_1_$__cuda_sm10x_tcgen05_guardrail_trap_phase_invalid_during_alloc,@function
        .size           $__internal_1_$__cuda_sm10x_tcgen05_guardrail_trap_phase_invalid_during_alloc,($__internal_2_$__cuda_sm10x_tcgen05_guardrail_trap_unallocated_columns_being_dealloced - $__internal_1_$__cuda_sm10x_tcgen05_guardrail_trap_phase_invalid_during_alloc)
$__internal_1_$__cuda_sm10x_tcgen05_guardrail_trap_phase_invalid_during_alloc:
[----:B------:R-:W-:Y:S05]  /*28e0*/  BPT.TRAP 0x1 ;  /* 0x000000040000795c */ /* 0x000fea0000300000 */
[----:B------:R-:W-:-:S04]  /*28f0*/  IMAD.MOV.U32 R3, RZ, RZ, 0x0 ;  /* 0x00000000ff037424 */ /* 0x000fc800078e00ff */
[----:B------:R-:W-:Y:S05]  /*2900*/  RET.REL.NODEC R2 `(gluon_tcgen05) ;  /* 0xffffffd402bc7950 */ /* 0x000fea0003c3ffff */
        .weak           $__internal_2_$__cuda_sm10x_tcgen05_guardrail_trap_unallocated_columns_being_dealloced
        .type           $__internal_2_$__cuda_sm10x_tcgen05_guardrail_trap_unallocated_columns_being_dealloced,@function
        .size           $__internal_2_$__cuda_sm10x_tcgen05_guardrail_trap_unallocated_columns_being_dealloced,(.L_x_81 - $__internal_2_$__cuda_sm10x_tcgen05_guardrail_trap_unallocated_columns_being_dealloced)
$__internal_2_$__cuda_sm10x_tcgen05_guardrail_trap_unallocated_columns_being_dealloced:
[----:B------:R-:W-:Y:S05]  /*2910*/  BPT.TRAP 0x1 ;  /* 0x000000040000795c */ /* 0x000fea0000300000 */
[----:B------:R-:W-:-:S04]  /*2920*/  IMAD.MOV.U32 R3, RZ, RZ, 0x0 ;  /* 0x00000000ff037424 */ /* 0x000fc800078e00ff */
[----:B------:R-:W-:Y:S05]  /*2930*/  RET.REL.NODEC R2 `(gluon_tcgen05) ;  /* 0xffffffd402b07950 */ /* 0x000fea0003c3ffff */
.L_x_78:
[----:B------:R-:W-:-:S00]  /*2940*/  BRA `(.L_x_78) ;  /* 0xfffffffc00fc7947 */ /* 0x000fc0000383ffff */
[----:B------:R-:W-:-:S00]  /*2950*/  NOP ;  /* 0x0000000000007918 */ /* 0x000fc00000000000 */
        /* <DEDUP_REMOVED lines=10> */
.L_x_81:


//--------------------- .nv.shared.gluon_tcgen05  --------------------------
	.section	.nv.shared.gluon_tcgen05,"aw",@nobits
	.sectionflags	@""
	.align	16
	.zero		1024


//--------------------- .nv.shared.reserved.0     --------------------------
	.section	.nv.shared.reserved.0,"aw",@nobits
	.align	8
	.weak		__nv_reservedSMEM_offset_0_alias
	.size		__nv_reservedSMEM_offset_0_alias, 0, 64
	.other		__nv_reservedSMEM_offset_0_alias,@"STO_CUDA_RESERVED_SHARED STV_DEFAULT"
__nv_reservedSMEM_offset_0_alias:
	.zero		0
.nv.shared.reserved.0:
	.zero		64
	.weak		__nv_reservedSMEM_allocation_phase
	.type		__nv_reservedSMEM_allocation_phase,@object
	.size		__nv_reservedSMEM_allocation_phase,(.L_0 - __nv_reservedSMEM_allocation_phase)
__nv_reservedSMEM_allocation_phase:
	.zero		1
.L_0:
	.zero		7
	.weak		__nv_reservedSMEM_devtool_atexit_pc
	.type		__nv_reservedSMEM_devtool_atexit_pc,@object
	.size		__nv_reservedSMEM_devtool_atexit_pc,(__nv_reservedSMEM_allocation_mask - __nv_reservedSMEM_devtool_atexit_pc)
__nv_reservedSMEM_devtool_atexit_pc:
	.zero		8
	.weak		__nv_reservedSMEM_allocation_mask
	.type		__nv_reservedSMEM_allocation_mask,@object
	.size		__nv_reservedSMEM_allocation_mask,(.L_2 - __nv_reservedSMEM_allocation_mask)
__nv_reservedSMEM_allocation_mask:
	.zero		4
.L_2:


//--------------------- .nv.constant0.gluon_tcgen05 --------------------------
	.section	.nv.constant0.gluon_tcgen05,"a",@progbits
	.sectionflags	@""
	.align	4
.nv.constant0.gluon_tcgen05:
	.zero		976


//--------------------- SYMBOLS --------------------------

	.type		.nv.reservedSmem.offset0,@object
	.size		.nv.reservedSmem.offset0,0x4
	.type		.nv.reservedSmem.cap,@object
	.size		.nv.reservedSmem.cap,0x4
